//
// Generated by NVIDIA NVVM Compiler
//
// Compiler Build ID: CL-36424714
// Cuda compilation tools, release 13.0, V13.0.88
// Based on NVVM 20.0.0
//

.version 9.0
.target sm_100
.address_size 64

	// .globl	_Z9cuda_testPfS_S_S_

.visible .entry _Z9cuda_testPfS_S_S_(
	.param .u64 .ptr .align 1 _Z9cuda_testPfS_S_S__param_0,
	.param .u64 .ptr .align 1 _Z9cuda_testPfS_S_S__param_1,
	.param .u64 .ptr .align 1 _Z9cuda_testPfS_S_S__param_2,
	.param .u64 .ptr .align 1 _Z9cuda_testPfS_S_S__param_3
)
{
	.reg .b32 	%r<5>;
	.reg .b32 	%f<6>;
	.reg .b64 	%rd<13>;

	ld.param.u64 	%rd1, [_Z9cuda_testPfS_S_S__param_0];
	ld.param.u64 	%rd2, [_Z9cuda_testPfS_S_S__param_1];
	ld.param.u64 	%rd3, [_Z9cuda_testPfS_S_S__param_2];
	ld.param.u64 	%rd4, [_Z9cuda_testPfS_S_S__param_3];
	cvta.to.global.u64 	%rd5, %rd1;
	cvta.to.global.u64 	%rd6, %rd4;
	cvta.to.global.u64 	%rd7, %rd3;
	cvta.to.global.u64 	%rd8, %rd2;
	mov.u32 	%r1, %tid.x;
	mov.u32 	%r2, %ctaid.x;
	mov.u32 	%r3, %ntid.x;
	mad.lo.s32 	%r4, %r2, %r3, %r1;
	mul.wide.s32 	%rd9, %r4, 4;
	add.s64 	%rd10, %rd8, %rd9;
	ld.global.f32 	%f1, [%rd10];
	add.s64 	%rd11, %rd7, %rd9;
	ld.global.f32 	%f2, [%rd11];
	add.f32 	%f3, %f1, %f2;
	ld.global.f32 	%f4, [%rd6];
	add.f32 	%f5, %f3, %f4;
	add.s64 	%rd12, %rd5, %rd9;
	st.global.f32 	[%rd12], %f5;
	ret;

}
	// .globl	_Z11gray_decodePhS_S_S_PiS0_S0_PsS0_
.visible .entry _Z11gray_decodePhS_S_S_PiS0_S0_PsS0_(
	.param .u64 .ptr .align 1 _Z11gray_decodePhS_S_S_PiS0_S0_PsS0__param_0,
	.param .u64 .ptr .align 1 _Z11gray_decodePhS_S_S_PiS0_S0_PsS0__param_1,
	.param .u64 .ptr .align 1 _Z11gray_decodePhS_S_S_PiS0_S0_PsS0__param_2,
	.param .u64 .ptr .align 1 _Z11gray_decodePhS_S_S_PiS0_S0_PsS0__param_3,
	.param .u64 .ptr .align 1 _Z11gray_decodePhS_S_S_PiS0_S0_PsS0__param_4,
	.param .u64 .ptr .align 1 _Z11gray_decodePhS_S_S_PiS0_S0_PsS0__param_5,
	.param .u64 .ptr .align 1 _Z11gray_decodePhS_S_S_PiS0_S0_PsS0__param_6,
	.param .u64 .ptr .align 1 _Z11gray_decodePhS_S_S_PiS0_S0_PsS0__param_7,
	.param .u64 .ptr .align 1 _Z11gray_decodePhS_S_S_PiS0_S0_PsS0__param_8
)
{
	.reg .pred 	%p<6>;
	.reg .b16 	%rs<13>;
	.reg .b32 	%r<30>;
	.reg .b64 	%rd<30>;

	ld.param.u64 	%rd3, [_Z11gray_decodePhS_S_S_PiS0_S0_PsS0__param_0];
	ld.param.u64 	%rd4, [_Z11gray_decodePhS_S_S_PiS0_S0_PsS0__param_1];
	ld.param.u64 	%rd5, [_Z11gray_decodePhS_S_S_PiS0_S0_PsS0__param_2];
	ld.param.u64 	%rd10, [_Z11gray_decodePhS_S_S_PiS0_S0_PsS0__param_3];
	ld.param.u64 	%rd6, [_Z11gray_decodePhS_S_S_PiS0_S0_PsS0__param_4];
	ld.param.u64 	%rd7, [_Z11gray_decodePhS_S_S_PiS0_S0_PsS0__param_5];
	ld.param.u64 	%rd8, [_Z11gray_decodePhS_S_S_PiS0_S0_PsS0__param_6];
	ld.param.u64 	%rd11, [_Z11gray_decodePhS_S_S_PiS0_S0_PsS0__param_7];
	ld.param.u64 	%rd9, [_Z11gray_decodePhS_S_S_PiS0_S0_PsS0__param_8];
	cvta.to.global.u64 	%rd1, %rd11;
	cvta.to.global.u64 	%rd12, %rd10;
	mov.u32 	%r14, %tid.x;
	mov.u32 	%r15, %ctaid.x;
	mov.u32 	%r16, %ntid.x;
	mad.lo.s32 	%r1, %r15, %r16, %r14;
	cvt.s64.s32 	%rd13, %r1;
	add.s64 	%rd14, %rd12, %rd13;
	ld.global.u8 	%rs4, [%rd14];
	setp.ne.s16 	%p1, %rs4, 0;
	@%p1 bra 	$L__BB1_2;
	mul.wide.s32 	%rd28, %r1, 2;
	add.s64 	%rd29, %rd1, %rd28;
	mov.b16 	%rs11, -1;
	st.global.u16 	[%rd29], %rs11;
	bra.uni 	$L__BB1_10;
$L__BB1_2:
	cvta.to.global.u64 	%rd16, %rd6;
	cvta.to.global.u64 	%rd17, %rd4;
	cvta.to.global.u64 	%rd18, %rd5;
	add.s64 	%rd19, %rd17, %rd13;
	ld.global.u8 	%rs6, [%rd19];
	shr.u16 	%rs7, %rs6, 1;
	add.s64 	%rd20, %rd18, %rd13;
	ld.global.u8 	%rs8, [%rd20];
	shr.u16 	%rs9, %rs8, 1;
	add.s16 	%rs1, %rs9, %rs7;
	ld.global.u32 	%r2, [%rd16];
	setp.eq.s32 	%p2, %r2, 0;
	mov.b16 	%rs12, 0;
	@%p2 bra 	$L__BB1_9;
	cvt.u32.u16 	%r18, %rs1;
	cvta.to.global.u64 	%rd21, %rd7;
	ld.global.u32 	%r19, [%rd21];
	cvta.to.global.u64 	%rd22, %rd8;
	ld.global.u32 	%r20, [%rd22];
	mul.lo.s32 	%r3, %r19, %r20;
	cvta.to.global.u64 	%rd23, %rd9;
	ld.global.u32 	%r21, [%rd23];
	add.s32 	%r4, %r21, %r18;
	sub.s32 	%r5, %r18, %r21;
	cvta.to.global.u64 	%rd2, %rd3;
	mov.b32 	%r26, 0;
	mov.u32 	%r27, %r26;
	mov.u32 	%r28, %r26;
$L__BB1_4:
	mad.lo.s32 	%r22, %r3, %r26, %r1;
	cvt.s64.s32 	%rd24, %r22;
	add.s64 	%rd25, %rd2, %rd24;
	ld.global.u8 	%r9, [%rd25];
	setp.gt.s32 	%p3, %r4, %r9;
	@%p3 bra 	$L__BB1_6;
	xor.b32  	%r27, %r27, 1;
	bra.uni 	$L__BB1_7;
$L__BB1_6:
	setp.lt.s32 	%p4, %r5, %r9;
	mov.b16 	%rs12, -1;
	@%p4 bra 	$L__BB1_9;
$L__BB1_7:
	not.b32 	%r23, %r26;
	add.s32 	%r24, %r2, %r23;
	shl.b32 	%r25, %r27, %r24;
	add.s32 	%r28, %r25, %r28;
	add.s32 	%r26, %r26, 1;
	setp.lt.u32 	%p5, %r26, %r2;
	@%p5 bra 	$L__BB1_4;
	cvt.u16.u32 	%rs12, %r28;
$L__BB1_9:
	mul.wide.s32 	%rd26, %r1, 2;
	add.s64 	%rd27, %rd1, %rd26;
	st.global.u16 	[%rd27], %rs12;
$L__BB1_10:
	ret;

}
	// .globl	_Z18phase_shift_decodePhPiS0_PfPsS0_S1_
.visible .entry _Z18phase_shift_decodePhPiS0_PfPsS0_S1_(
	.param .u64 .ptr .align 1 _Z18phase_shift_decodePhPiS0_PfPsS0_S1__param_0,
	.param .u64 .ptr .align 1 _Z18phase_shift_decodePhPiS0_PfPsS0_S1__param_1,
	.param .u64 .ptr .align 1 _Z18phase_shift_decodePhPiS0_PfPsS0_S1__param_2,
	.param .u64 .ptr .align 1 _Z18phase_shift_decodePhPiS0_PfPsS0_S1__param_3,
	.param .u64 .ptr .align 1 _Z18phase_shift_decodePhPiS0_PfPsS0_S1__param_4,
	.param .u64 .ptr .align 1 _Z18phase_shift_decodePhPiS0_PfPsS0_S1__param_5,
	.param .u64 .ptr .align 1 _Z18phase_shift_decodePhPiS0_PfPsS0_S1__param_6
)
{
	.reg .pred 	%p<18>;
	.reg .b16 	%rs<13>;
	.reg .b32 	%r<13>;
	.reg .b32 	%f<52>;
	.reg .b64 	%rd<29>;
	.reg .b64 	%fd<2>;

	ld.param.u64 	%rd3, [_Z18phase_shift_decodePhPiS0_PfPsS0_S1__param_0];
	ld.param.u64 	%rd4, [_Z18phase_shift_decodePhPiS0_PfPsS0_S1__param_1];
	ld.param.u64 	%rd5, [_Z18phase_shift_decodePhPiS0_PfPsS0_S1__param_2];
	ld.param.u64 	%rd7, [_Z18phase_shift_decodePhPiS0_PfPsS0_S1__param_3];
	ld.param.u64 	%rd8, [_Z18phase_shift_decodePhPiS0_PfPsS0_S1__param_4];
	ld.param.u64 	%rd6, [_Z18phase_shift_decodePhPiS0_PfPsS0_S1__param_5];
	ld.param.u64 	%rd9, [_Z18phase_shift_decodePhPiS0_PfPsS0_S1__param_6];
	cvta.to.global.u64 	%rd1, %rd7;
	cvta.to.global.u64 	%rd10, %rd8;
	cvta.to.global.u64 	%rd11, %rd9;
	ld.global.f32 	%f1, [%rd11];
	mov.u32 	%r2, %tid.x;
	mov.u32 	%r3, %ctaid.x;
	mov.u32 	%r4, %ntid.x;
	mad.lo.s32 	%r1, %r3, %r4, %r2;
	mul.wide.s32 	%rd12, %r1, 2;
	add.s64 	%rd2, %rd10, %rd12;
	ld.global.u16 	%rs1, [%rd2];
	setp.ne.s16 	%p2, %rs1, -1;
	@%p2 bra 	$L__BB2_2;
	mul.wide.s32 	%rd27, %r1, 4;
	add.s64 	%rd28, %rd1, %rd27;
	mov.b32 	%r12, 2143289344;
	st.global.u32 	[%rd28], %r12;
	mov.b16 	%rs12, 0;
	st.global.u16 	[%rd2], %rs12;
	bra.uni 	$L__BB2_7;
$L__BB2_2:
	cvt.s64.s32 	%rd13, %r1;
	cvta.to.global.u64 	%rd14, %rd6;
	cvta.to.global.u64 	%rd15, %rd3;
	cvta.to.global.u64 	%rd16, %rd4;
	cvta.to.global.u64 	%rd17, %rd5;
	ld.global.u32 	%r5, [%rd14];
	cvt.rn.f32.s32 	%f7, %r5;
	add.f32 	%f8, %f7, 0f41200000;
	add.s64 	%rd18, %rd15, %rd13;
	ld.global.u8 	%rs2, [%rd18];
	cvt.rn.f32.u16 	%f9, %rs2;
	ld.global.u32 	%r6, [%rd16];
	ld.global.u32 	%r7, [%rd17];
	mul.lo.s32 	%r8, %r7, %r6;
	cvt.s64.s32 	%rd19, %r8;
	add.s64 	%rd20, %rd18, %rd19;
	ld.global.u8 	%rs3, [%rd20];
	cvt.rn.f32.u16 	%f10, %rs3;
	add.s64 	%rd21, %rd20, %rd19;
	ld.global.u8 	%rs4, [%rd21];
	cvt.rn.f32.u16 	%f11, %rs4;
	add.s64 	%rd22, %rd21, %rd19;
	ld.global.u8 	%rs5, [%rd22];
	cvt.rn.f32.u16 	%f12, %rs5;
	sub.f32 	%f2, %f12, %f10;
	abs.f32 	%f3, %f2;
	setp.gtu.f32 	%p3, %f3, %f7;
	sub.f32 	%f4, %f11, %f9;
	abs.f32 	%f5, %f4;
	setp.gtu.f32 	%p4, %f5, %f7;
	setp.le.f32 	%p5, %f3, %f8;
	setp.le.f32 	%p6, %f5, %f8;
	and.pred  	%p1, %p6, %p5;
	or.pred  	%p7, %p4, %p3;
	@%p7 bra 	$L__BB2_4;
	mul.wide.s32 	%rd25, %r1, 4;
	add.s64 	%rd26, %rd1, %rd25;
	mov.b32 	%r11, 2143289344;
	st.global.u32 	[%rd26], %r11;
	mov.b16 	%rs11, 0;
	st.global.u16 	[%rd2], %rs11;
	bra.uni 	$L__BB2_7;
$L__BB2_4:
	setp.gt.f32 	%p8, %f3, %f5;
	selp.f32 	%f13, %f3, %f5, %p8;
	selp.f32 	%f14, %f5, %f3, %p8;
	div.rn.f32 	%f15, %f14, %f13;
	mul.f32 	%f16, %f15, %f15;
	fma.rn.f32 	%f17, %f16, 0f3B33710B, 0fBC807748;
	fma.rn.f32 	%f18, %f17, %f16, 0f3D2CDAB2;
	fma.rn.f32 	%f19, %f18, %f16, 0fBD992D10;
	fma.rn.f32 	%f20, %f19, %f16, 0f3DD9EA6C;
	fma.rn.f32 	%f21, %f20, %f16, 0fBE117CB1;
	fma.rn.f32 	%f22, %f21, %f16, 0f3E4CBCE0;
	fma.rn.f32 	%f23, %f22, %f16, 0fBEAAAA7D;
	mul.f32 	%f24, %f16, %f23;
	fma.rn.f32 	%f25, %f24, %f15, %f15;
	neg.f32 	%f26, %f25;
	fma.rn.f32 	%f27, 0f3F6EE581, 0f3FD774EB, %f26;
	selp.f32 	%f28, %f27, %f25, %p8;
	selp.f32 	%f29, 0f3F6EE581, 0f3FEEE581, %p8;
	selp.f32 	%f30, %f25, %f26, %p8;
	mov.b32 	%r9, %f4;
	fma.rn.f32 	%f31, %f29, 0f3FD774EB, %f30;
	setp.lt.s32 	%p9, %r9, 0;
	selp.f32 	%f32, %f31, %f28, %p9;
	add.f32 	%f6, %f5, %f3;
	setp.eq.f32 	%p10, %f13, 0f00000000;
	selp.f32 	%f33, 0f40490FDB, 0f00000000, %p9;
	setp.eq.f32 	%p11, %f5, %f3;
	selp.f32 	%f34, 0f4016CBE4, 0f3F490FDB, %p9;
	selp.f32 	%f35, %f34, %f32, %p11;
	selp.f32 	%f36, %f33, %f35, %p10;
	abs.f32 	%f37, %f6;
	setp.nan.f32 	%p12, %f37, %f37;
	copysign.f32 	%f38, %f2, %f36;
	selp.f32 	%f39, %f6, %f38, %p12;
	mov.f32 	%f40, 0f40490FDB;
	sub.f32 	%f41, %f40, %f39;
	shr.u16 	%rs6, %rs1, 15;
	add.s16 	%rs7, %rs1, %rs6;
	shr.s16 	%rs8, %rs7, 1;
	cvt.f64.f32 	%fd1, %f41;
	setp.leu.f64 	%p13, %fd1, 0d4012D97C88000000;
	and.b16  	%rs9, %rs1, 1;
	setp.eq.b16 	%p14, %rs9, 1;
	add.f32 	%f42, %f41, 0fC0C90FDB;
	selp.f32 	%f43, %f41, %f42, %p14;
	selp.f32 	%f44, %f41, %f43, %p13;
	setp.geu.f32 	%p15, %f44, 0f3FC90FDB;
	setp.eq.s16 	%p16, %rs9, 0;
	add.f32 	%f45, %f44, 0f40C90FDB;
	selp.f32 	%f46, %f44, %f45, %p16;
	selp.f32 	%f47, %f44, %f46, %p15;
	cvt.rn.f32.s16 	%f48, %rs8;
	mul.f32 	%f49, %f1, %f47;
	div.rn.f32 	%f50, %f49, 0f40C90FDB;
	fma.rn.f32 	%f51, %f1, %f48, %f50;
	mul.wide.s32 	%rd23, %r1, 4;
	add.s64 	%rd24, %rd1, %rd23;
	st.global.f32 	[%rd24], %f51;
	not.pred 	%p17, %p1;
	@%p17 bra 	$L__BB2_6;
	mov.b16 	%rs10, 0;
	st.global.u16 	[%rd2], %rs10;
	bra.uni 	$L__BB2_7;
$L__BB2_6:
	cvt.rzi.s32.f32 	%r10, %f6;
	st.global.u16 	[%rd2], %r10;
$L__BB2_7:
	ret;

}
	// .globl	_Z28rectify_phase_and_belief_mapPfPsS_S_PiS1_S_S0_S_
.visible .entry _Z28rectify_phase_and_belief_mapPfPsS_S_PiS1_S_S0_S_(
	.param .u64 .ptr .align 1 _Z28rectify_phase_and_belief_mapPfPsS_S_PiS1_S_S0_S__param_0,
	.param .u64 .ptr .align 1 _Z28rectify_phase_and_belief_mapPfPsS_S_PiS1_S_S0_S__param_1,
	.param .u64 .ptr .align 1 _Z28rectify_phase_and_belief_mapPfPsS_S_PiS1_S_S0_S__param_2,
	.param .u64 .ptr .align 1 _Z28rectify_phase_and_belief_mapPfPsS_S_PiS1_S_S0_S__param_3,
	.param .u64 .ptr .align 1 _Z28rectify_phase_and_belief_mapPfPsS_S_PiS1_S_S0_S__param_4,
	.param .u64 .ptr .align 1 _Z28rectify_phase_and_belief_mapPfPsS_S_PiS1_S_S0_S__param_5,
	.param .u64 .ptr .align 1 _Z28rectify_phase_and_belief_mapPfPsS_S_PiS1_S_S0_S__param_6,
	.param .u64 .ptr .align 1 _Z28rectify_phase_and_belief_mapPfPsS_S_PiS1_S_S0_S__param_7,
	.param .u64 .ptr .align 1 _Z28rectify_phase_and_belief_mapPfPsS_S_PiS1_S_S0_S__param_8
)
{
	.reg .pred 	%p<5>;
	.reg .b16 	%rs<2>;
	.reg .b32 	%r<16>;
	.reg .b32 	%f<17>;
	.reg .b64 	%rd<36>;
	.reg .b64 	%fd<5>;

	ld.param.u64 	%rd6, [_Z28rectify_phase_and_belief_mapPfPsS_S_PiS1_S_S0_S__param_0];
	ld.param.u64 	%rd7, [_Z28rectify_phase_and_belief_mapPfPsS_S_PiS1_S_S0_S__param_2];
	ld.param.u64 	%rd8, [_Z28rectify_phase_and_belief_mapPfPsS_S_PiS1_S_S0_S__param_3];
	ld.param.u64 	%rd9, [_Z28rectify_phase_and_belief_mapPfPsS_S_PiS1_S_S0_S__param_4];
	ld.param.u64 	%rd10, [_Z28rectify_phase_and_belief_mapPfPsS_S_PiS1_S_S0_S__param_5];
	ld.param.u64 	%rd3, [_Z28rectify_phase_and_belief_mapPfPsS_S_PiS1_S_S0_S__param_6];
	ld.param.u64 	%rd4, [_Z28rectify_phase_and_belief_mapPfPsS_S_PiS1_S_S0_S__param_7];
	ld.param.u64 	%rd5, [_Z28rectify_phase_and_belief_mapPfPsS_S_PiS1_S_S0_S__param_8];
	cvta.to.global.u64 	%rd1, %rd6;
	cvta.to.global.u64 	%rd11, %rd8;
	cvta.to.global.u64 	%rd12, %rd7;
	cvta.to.global.u64 	%rd13, %rd9;
	cvta.to.global.u64 	%rd14, %rd10;
	ld.global.u32 	%r1, [%rd14];
	ld.global.u32 	%r6, [%rd13];
	mov.u32 	%r7, %tid.x;
	mov.u32 	%r8, %ctaid.x;
	mov.u32 	%r9, %ntid.x;
	mad.lo.s32 	%r2, %r8, %r9, %r7;
	mul.wide.s32 	%rd15, %r2, 4;
	add.s64 	%rd16, %rd12, %rd15;
	ld.global.f32 	%f1, [%rd16];
	add.s64 	%rd17, %rd11, %rd15;
	ld.global.f32 	%f2, [%rd17];
	cvt.f64.f32 	%fd1, %f2;
	add.f64 	%fd2, %fd1, 0d3FDFFFFBCE4217D3;
	cvt.rzi.s32.f64 	%r10, %fd2;
	cvt.f64.f32 	%fd3, %f1;
	add.f64 	%fd4, %fd3, 0d3FDFFFFBCE4217D3;
	cvt.rzi.s32.f64 	%r3, %fd4;
	mad.lo.s32 	%r4, %r10, %r1, %r3;
	cvt.rzi.s32.f32 	%r11, %f2;
	add.s32 	%r12, %r6, -1;
	setp.eq.s32 	%p1, %r11, %r12;
	add.s32 	%r13, %r6, -2;
	selp.b32 	%r5, %r13, %r11, %p1;
	mad.lo.s32 	%r14, %r5, %r1, %r3;
	mul.wide.s32 	%rd18, %r14, 4;
	add.s64 	%rd19, %rd1, %rd18;
	ld.global.f32 	%f3, [%rd19];
	mul.wide.s32 	%rd20, %r1, 4;
	add.s64 	%rd21, %rd19, %rd20;
	ld.global.f32 	%f8, [%rd21];
	sub.f32 	%f4, %f8, %f3;
	abs.f32 	%f9, %f4;
	setp.ltu.f32 	%p2, %f9, 0f3F800000;
	setp.num.f32 	%p3, %f9, %f9;
	and.pred  	%p4, %p3, %p2;
	@%p4 bra 	$L__BB3_2;
	mul.wide.s32 	%rd22, %r4, 4;
	add.s64 	%rd23, %rd1, %rd22;
	ld.global.f32 	%f16, [%rd23];
	bra.uni 	$L__BB3_3;
$L__BB3_2:
	cvt.rn.f32.s32 	%f10, %r5;
	sub.f32 	%f11, %f2, %f10;
	fma.rn.f32 	%f16, %f4, %f11, %f3;
$L__BB3_3:
	ld.param.u64 	%rd35, [_Z28rectify_phase_and_belief_mapPfPsS_S_PiS1_S_S0_S__param_1];
	cvta.to.global.u64 	%rd24, %rd3;
	add.s64 	%rd26, %rd24, %rd15;
	st.global.f32 	[%rd26], %f16;
	cvta.to.global.u64 	%rd27, %rd35;
	cvta.to.global.u64 	%rd28, %rd4;
	cvta.to.global.u64 	%rd29, %rd5;
	mul.wide.s32 	%rd30, %r4, 2;
	add.s64 	%rd31, %rd27, %rd30;
	ld.global.u16 	%rs1, [%rd31];
	mul.wide.s32 	%rd32, %r2, 2;
	add.s64 	%rd33, %rd28, %rd32;
	st.global.u16 	[%rd33], %rs1;
	rem.s32 	%r15, %r2, %r1;
	cvt.rn.f32.s32 	%f12, %r15;
	cvt.rn.f32.s32 	%f13, %r3;
	sub.f32 	%f14, %f13, %f1;
	add.f32 	%f15, %f14, %f12;
	add.s64 	%rd34, %rd29, %rd15;
	st.global.f32 	[%rd34], %f15;
	ret;

}
	// .globl	_Z29gen_depth_from_index_matchingPfPiS0_S_S_S_S_S_S_S_PsS1_S_S_S0_
.visible .entry _Z29gen_depth_from_index_matchingPfPiS0_S_S_S_S_S_S_S_PsS1_S_S_S0_(
	.param .u64 .ptr .align 1 _Z29gen_depth_from_index_matchingPfPiS0_S_S_S_S_S_S_S_PsS1_S_S_S0__param_0,
	.param .u64 .ptr .align 1 _Z29gen_depth_from_index_matchingPfPiS0_S_S_S_S_S_S_S_PsS1_S_S_S0__param_1,
	.param .u64 .ptr .align 1 _Z29gen_depth_from_index_matchingPfPiS0_S_S_S_S_S_S_S_PsS1_S_S_S0__param_2,
	.param .u64 .ptr .align 1 _Z29gen_depth_from_index_matchingPfPiS0_S_S_S_S_S_S_S_PsS1_S_S_S0__param_3,
	.param .u64 .ptr .align 1 _Z29gen_depth_from_index_matchingPfPiS0_S_S_S_S_S_S_S_PsS1_S_S_S0__param_4,
	.param .u64 .ptr .align 1 _Z29gen_depth_from_index_matchingPfPiS0_S_S_S_S_S_S_S_PsS1_S_S_S0__param_5,
	.param .u64 .ptr .align 1 _Z29gen_depth_from_index_matchingPfPiS0_S_S_S_S_S_S_S_PsS1_S_S_S0__param_6,
	.param .u64 .ptr .align 1 _Z29gen_depth_from_index_matchingPfPiS0_S_S_S_S_S_S_S_PsS1_S_S_S0__param_7,
	.param .u64 .ptr .align 1 _Z29gen_depth_from_index_matchingPfPiS0_S_S_S_S_S_S_S_PsS1_S_S_S0__param_8,
	.param .u64 .ptr .align 1 _Z29gen_depth_from_index_matchingPfPiS0_S_S_S_S_S_S_S_PsS1_S_S_S0__param_9,
	.param .u64 .ptr .align 1 _Z29gen_depth_from_index_matchingPfPiS0_S_S_S_S_S_S_S_PsS1_S_S_S0__param_10,
	.param .u64 .ptr .align 1 _Z29gen_depth_from_index_matchingPfPiS0_S_S_S_S_S_S_S_PsS1_S_S_S0__param_11,
	.param .u64 .ptr .align 1 _Z29gen_depth_from_index_matchingPfPiS0_S_S_S_S_S_S_S_PsS1_S_S_S0__param_12,
	.param .u64 .ptr .align 1 _Z29gen_depth_from_index_matchingPfPiS0_S_S_S_S_S_S_S_PsS1_S_S_S0__param_13,
	.param .u64 .ptr .align 1 _Z29gen_depth_from_index_matchingPfPiS0_S_S_S_S_S_S_S_PsS1_S_S_S0__param_14
)
{
	.reg .pred 	%p<231>;
	.reg .b16 	%rs<68>;
	.reg .b32 	%r<326>;
	.reg .b32 	%f<307>;
	.reg .b64 	%rd<119>;
	.reg .b64 	%fd<18>;

	ld.param.u64 	%rd23, [_Z29gen_depth_from_index_matchingPfPiS0_S_S_S_S_S_S_S_PsS1_S_S_S0__param_0];
	ld.param.u64 	%rd30, [_Z29gen_depth_from_index_matchingPfPiS0_S_S_S_S_S_S_S_PsS1_S_S_S0__param_2];
	ld.param.u64 	%rd31, [_Z29gen_depth_from_index_matchingPfPiS0_S_S_S_S_S_S_S_PsS1_S_S_S0__param_3];
	ld.param.u64 	%rd32, [_Z29gen_depth_from_index_matchingPfPiS0_S_S_S_S_S_S_S_PsS1_S_S_S0__param_4];
	ld.param.u64 	%rd24, [_Z29gen_depth_from_index_matchingPfPiS0_S_S_S_S_S_S_S_PsS1_S_S_S0__param_5];
	ld.param.u64 	%rd25, [_Z29gen_depth_from_index_matchingPfPiS0_S_S_S_S_S_S_S_PsS1_S_S_S0__param_6];
	ld.param.u64 	%rd26, [_Z29gen_depth_from_index_matchingPfPiS0_S_S_S_S_S_S_S_PsS1_S_S_S0__param_7];
	ld.param.u64 	%rd27, [_Z29gen_depth_from_index_matchingPfPiS0_S_S_S_S_S_S_S_PsS1_S_S_S0__param_8];
	ld.param.u64 	%rd33, [_Z29gen_depth_from_index_matchingPfPiS0_S_S_S_S_S_S_S_PsS1_S_S_S0__param_9];
	ld.param.u64 	%rd28, [_Z29gen_depth_from_index_matchingPfPiS0_S_S_S_S_S_S_S_PsS1_S_S_S0__param_10];
	ld.param.u64 	%rd29, [_Z29gen_depth_from_index_matchingPfPiS0_S_S_S_S_S_S_S_PsS1_S_S_S0__param_11];
	ld.param.u64 	%rd34, [_Z29gen_depth_from_index_matchingPfPiS0_S_S_S_S_S_S_S_PsS1_S_S_S0__param_12];
	ld.param.u64 	%rd35, [_Z29gen_depth_from_index_matchingPfPiS0_S_S_S_S_S_S_S_PsS1_S_S_S0__param_13];
	ld.param.u64 	%rd36, [_Z29gen_depth_from_index_matchingPfPiS0_S_S_S_S_S_S_S_PsS1_S_S_S0__param_14];
	cvta.to.global.u64 	%rd1, %rd33;
	cvta.to.global.u64 	%rd2, %rd32;
	cvta.to.global.u64 	%rd3, %rd31;
	cvta.to.global.u64 	%rd37, %rd36;
	cvta.to.global.u64 	%rd38, %rd34;
	cvta.to.global.u64 	%rd39, %rd30;
	cvta.to.global.u64 	%rd4, %rd35;
	ld.global.u32 	%r1, [%rd39];
	ld.global.f32 	%f1, [%rd38];
	cvt.rn.f32.s32 	%f95, %r1;
	mul.f32 	%f96, %f1, %f95;
	mov.f32 	%f97, 0f44F00000;
	div.rn.f32 	%f2, %f97, %f96;
	cvt.f64.f32 	%fd1, %f1;
	mul.f64 	%fd2, %fd1, 0d3FF553F7CED91687;
	cvt.rn.f64.s32 	%fd3, %r1;
	mul.f64 	%fd4, %fd2, %fd3;
	mul.f64 	%fd5, %fd4, 0d3F80000000000000;
	cvt.rzi.s32.f64 	%r2, %fd5;
	ld.global.u32 	%r3, [%rd37];
	mul.f64 	%fd6, %fd3, %fd1;
	div.rn.f64 	%fd7, %fd6, 0d4094000000000000;
	add.f64 	%fd8, %fd7, 0d4004000000000000;
	cvt.rn.f32.f64 	%f3, %fd8;
	mov.u32 	%r173, %ctaid.x;
	mov.u32 	%r4, %ntid.x;
	mov.u32 	%r5, %tid.x;
	mov.u32 	%r174, %ntid.y;
	div.u32 	%r6, %r1, %r174;
	mul.lo.s32 	%r175, %r1, %r173;
	cvt.s64.s32 	%rd5, %r175;
	setp.ge.s32 	%p1, %r5, %r6;
	@%p1 bra 	$L__BB4_166;
	ld.global.f32 	%f4, [%rd4];
	ld.global.f32 	%f5, [%rd4+4];
	cvt.f64.f32 	%fd9, %f2;
	mul.f64 	%fd10, %fd9, 0d3FF3333333333333;
	cvt.rn.f32.f64 	%f6, %fd10;
	mov.u32 	%r177, %tid.y;
	mul.lo.s32 	%r178, %r6, %r177;
	shl.b64 	%rd40, %rd5, 2;
	add.s64 	%rd6, %rd2, %rd40;
	add.s64 	%rd7, %rd3, %rd40;
	and.b32  	%r7, %r1, 7;
	and.b32  	%r8, %r1, 3;
	and.b32  	%r9, %r1, 2147483640;
	add.s32 	%r229, %r178, %r5;
	add.s32 	%r11, %r178, %r6;
	cvta.to.global.u64 	%rd8, %rd23;
	cvta.to.global.u64 	%rd9, %rd29;
	cvta.to.global.u64 	%rd10, %rd27;
	cvta.to.global.u64 	%rd11, %rd28;
	cvta.to.global.u64 	%rd12, %rd25;
	cvta.to.global.u64 	%rd13, %rd26;
	cvta.to.global.u64 	%rd14, %rd24;
	mov.b32 	%r325, -1;
$L__BB4_2:
	mov.u32 	%r13, %r325;
	cvt.u32.u64 	%r180, %rd5;
	add.s32 	%r14, %r229, %r180;
	mul.wide.s32 	%rd41, %r14, 4;
	add.s64 	%rd15, %rd8, %rd41;
	mov.b32 	%r181, 0;
	st.global.u32 	[%rd15], %r181;
	mul.wide.s32 	%rd42, %r229, 4;
	add.s64 	%rd43, %rd7, %rd42;
	ld.global.f32 	%f7, [%rd43];
	abs.f32 	%f98, %f7;
	setp.nan.f32 	%p2, %f98, %f98;
	mov.b32 	%r325, -1;
	mov.f32 	%f302, 0f00000000;
	mov.f32 	%f303, 0f00000000;
	@%p2 bra 	$L__BB4_165;
	setp.lt.s32 	%p3, %r13, 1;
	mul.wide.s32 	%rd44, %r14, 4;
	add.s64 	%rd16, %rd10, %rd44;
	mov.b32 	%r319, 0;
	mov.b32 	%r317, -1;
	mov.u32 	%r318, %r317;
	mov.u32 	%r320, %r319;
	@%p3 bra 	$L__BB4_37;
	sub.s32 	%r186, %r13, %r2;
	add.s32 	%r187, %r2, %r4;
	add.s32 	%r188, %r187, %r13;
	max.s32 	%r254, %r186, 0;
	min.s32 	%r16, %r188, %r1;
	setp.le.s32 	%p4, %r16, %r254;
	@%p4 bra 	$L__BB4_37;
	cvt.rn.f32.s32 	%f8, %r229;
	sub.s32 	%r17, %r16, %r254;
	add.s32 	%r233, %r254, 1;
	setp.eq.s32 	%p5, %r16, %r233;
	mov.b32 	%r318, -1;
	mov.b32 	%r320, 0;
	mov.f32 	%f303, 0f00000000;
	mov.f32 	%f302, %f303;
	mov.u32 	%r319, %r320;
	mov.u32 	%r317, %r318;
	@%p5 bra 	$L__BB4_27;
	cvt.u32.u64 	%r194, %rd5;
	add.s32 	%r232, %r194, %r254;
	and.b32  	%r195, %r17, -2;
	neg.s32 	%r231, %r195;
	mov.b32 	%r318, -1;
	mov.b32 	%r320, 0;
	mov.f32 	%f303, 0f00000000;
$L__BB4_7:
	add.s32 	%r28, %r233, -1;
	mul.wide.u32 	%rd45, %r28, 4;
	add.s64 	%rd17, %rd6, %rd45;
	ld.global.f32 	%f11, [%rd17];
	abs.f32 	%f104, %f11;
	setp.nan.f32 	%p6, %f104, %f104;
	@%p6 bra 	$L__BB4_16;
	ld.global.f32 	%f105, [%rd16];
	sub.f32 	%f106, %f105, %f8;
	mul.wide.s32 	%rd46, %r232, 4;
	add.s64 	%rd47, %rd1, %rd46;
	ld.global.f32 	%f107, [%rd47];
	sub.f32 	%f108, %f106, %f107;
	cvt.rn.f32.u32 	%f12, %r28;
	add.f32 	%f109, %f108, %f12;
	abs.f32 	%f110, %f109;
	div.rn.f32 	%f111, %f110, %f1;
	add.f32 	%f13, %f2, %f111;
	sub.f32 	%f112, %f7, %f13;
	setp.gtu.f32 	%p7, %f112, %f11;
	setp.gtu.f32 	%p8, %f11, %f7;
	or.pred  	%p9, %p8, %p7;
	@%p9 bra 	$L__BB4_12;
	setp.eq.s32 	%p15, %r317, -1;
	mov.u32 	%r238, %r28;
	@%p15 bra 	$L__BB4_11;
	mul.wide.u32 	%rd50, %r317, 4;
	add.s64 	%rd51, %rd6, %rd50;
	ld.global.f32 	%f115, [%rd51];
	setp.ge.f32 	%p16, %f11, %f115;
	selp.b32 	%r238, %r28, %r317, %p16;
$L__BB4_11:
	add.s32 	%r319, %r319, 1;
	add.f32 	%f302, %f302, %f12;
	mov.u32 	%r317, %r238;
	bra.uni 	$L__BB4_16;
$L__BB4_12:
	setp.gtu.f32 	%p10, %f7, %f11;
	add.f32 	%f113, %f13, %f7;
	setp.gtu.f32 	%p11, %f11, %f113;
	or.pred  	%p12, %p10, %p11;
	@%p12 bra 	$L__BB4_16;
	setp.eq.s32 	%p13, %r318, -1;
	mov.u32 	%r239, %r28;
	@%p13 bra 	$L__BB4_15;
	mul.wide.u32 	%rd48, %r318, 4;
	add.s64 	%rd49, %rd6, %rd48;
	ld.global.f32 	%f114, [%rd49];
	setp.le.f32 	%p14, %f11, %f114;
	selp.b32 	%r239, %r28, %r318, %p14;
$L__BB4_15:
	add.s32 	%r320, %r320, 1;
	add.f32 	%f303, %f303, %f12;
	mov.u32 	%r318, %r239;
$L__BB4_16:
	ld.global.f32 	%f18, [%rd17+4];
	abs.f32 	%f116, %f18;
	setp.nan.f32 	%p17, %f116, %f116;
	@%p17 bra 	$L__BB4_25;
	ld.global.f32 	%f117, [%rd16];
	sub.f32 	%f118, %f117, %f8;
	cvt.s64.s32 	%rd52, %r28;
	add.s64 	%rd53, %rd52, %rd5;
	shl.b64 	%rd54, %rd53, 2;
	add.s64 	%rd55, %rd1, %rd54;
	ld.global.f32 	%f119, [%rd55+4];
	sub.f32 	%f120, %f118, %f119;
	cvt.rn.f32.u32 	%f19, %r233;
	add.f32 	%f121, %f120, %f19;
	abs.f32 	%f122, %f121;
	div.rn.f32 	%f123, %f122, %f1;
	add.f32 	%f20, %f2, %f123;
	sub.f32 	%f124, %f7, %f20;
	setp.le.f32 	%p18, %f124, %f18;
	setp.le.f32 	%p19, %f18, %f7;
	and.pred  	%p20, %p19, %p18;
	@%p20 bra 	$L__BB4_22;
	setp.gtu.f32 	%p21, %f7, %f18;
	add.f32 	%f125, %f20, %f7;
	setp.gtu.f32 	%p22, %f18, %f125;
	or.pred  	%p23, %p21, %p22;
	@%p23 bra 	$L__BB4_25;
	setp.eq.s32 	%p24, %r318, -1;
	mov.u32 	%r244, %r233;
	@%p24 bra 	$L__BB4_21;
	mul.wide.u32 	%rd56, %r318, 4;
	add.s64 	%rd57, %rd6, %rd56;
	ld.global.f32 	%f126, [%rd57];
	setp.le.f32 	%p25, %f18, %f126;
	selp.b32 	%r244, %r233, %r318, %p25;
$L__BB4_21:
	add.s32 	%r320, %r320, 1;
	add.f32 	%f303, %f303, %f19;
	mov.u32 	%r318, %r244;
	bra.uni 	$L__BB4_25;
$L__BB4_22:
	setp.eq.s32 	%p26, %r317, -1;
	mov.u32 	%r245, %r233;
	@%p26 bra 	$L__BB4_24;
	mul.wide.u32 	%rd58, %r317, 4;
	add.s64 	%rd59, %rd6, %rd58;
	ld.global.f32 	%f127, [%rd59];
	setp.ge.f32 	%p27, %f18, %f127;
	selp.b32 	%r245, %r233, %r317, %p27;
$L__BB4_24:
	add.s32 	%r319, %r319, 1;
	add.f32 	%f302, %f302, %f19;
	mov.u32 	%r317, %r245;
$L__BB4_25:
	add.s32 	%r233, %r233, 2;
	add.s32 	%r232, %r232, 2;
	add.s32 	%r231, %r231, 2;
	setp.ne.s32 	%p28, %r231, 0;
	@%p28 bra 	$L__BB4_7;
	add.s32 	%r254, %r233, -1;
$L__BB4_27:
	and.b32  	%r196, %r17, 1;
	setp.eq.b32 	%p29, %r196, 1;
	not.pred 	%p30, %p29;
	@%p30 bra 	$L__BB4_37;
	mul.wide.u32 	%rd60, %r254, 4;
	add.s64 	%rd61, %rd6, %rd60;
	ld.global.f32 	%f29, [%rd61];
	abs.f32 	%f128, %f29;
	setp.nan.f32 	%p31, %f128, %f128;
	@%p31 bra 	$L__BB4_37;
	cvt.u32.u64 	%r197, %rd5;
	ld.global.f32 	%f129, [%rd16];
	sub.f32 	%f130, %f129, %f8;
	add.s32 	%r198, %r254, %r197;
	mul.wide.s32 	%rd62, %r198, 4;
	add.s64 	%rd63, %rd1, %rd62;
	ld.global.f32 	%f131, [%rd63];
	sub.f32 	%f132, %f130, %f131;
	cvt.rn.f32.u32 	%f30, %r254;
	add.f32 	%f133, %f132, %f30;
	abs.f32 	%f134, %f133;
	div.rn.f32 	%f135, %f134, %f1;
	add.f32 	%f31, %f2, %f135;
	sub.f32 	%f136, %f7, %f31;
	setp.le.f32 	%p32, %f136, %f29;
	setp.le.f32 	%p33, %f29, %f7;
	and.pred  	%p34, %p33, %p32;
	@%p34 bra 	$L__BB4_34;
	setp.gtu.f32 	%p35, %f7, %f29;
	add.f32 	%f137, %f31, %f7;
	setp.gtu.f32 	%p36, %f29, %f137;
	or.pred  	%p37, %p35, %p36;
	@%p37 bra 	$L__BB4_37;
	setp.eq.s32 	%p38, %r318, -1;
	@%p38 bra 	$L__BB4_33;
	mul.wide.u32 	%rd64, %r318, 4;
	add.s64 	%rd65, %rd6, %rd64;
	ld.global.f32 	%f138, [%rd65];
	setp.le.f32 	%p39, %f29, %f138;
	selp.b32 	%r254, %r254, %r318, %p39;
$L__BB4_33:
	add.s32 	%r320, %r320, 1;
	add.f32 	%f303, %f303, %f30;
	mov.u32 	%r318, %r254;
	bra.uni 	$L__BB4_37;
$L__BB4_34:
	setp.eq.s32 	%p40, %r317, -1;
	@%p40 bra 	$L__BB4_36;
	mul.wide.u32 	%rd66, %r317, 4;
	add.s64 	%rd67, %rd6, %rd66;
	ld.global.f32 	%f139, [%rd67];
	setp.ge.f32 	%p41, %f29, %f139;
	selp.b32 	%r254, %r254, %r317, %p41;
$L__BB4_36:
	add.s32 	%r319, %r319, 1;
	add.f32 	%f302, %f302, %f30;
	mov.u32 	%r317, %r254;
$L__BB4_37:
	setp.lt.s32 	%p42, %r1, 1;
	and.b32  	%r199, %r318, %r317;
	setp.ne.s32 	%p43, %r199, -1;
	or.pred  	%p44, %p43, %p42;
	@%p44 bra 	$L__BB4_107;
	setp.lt.u32 	%p45, %r1, 4;
	mov.b32 	%r298, 0;
	@%p45 bra 	$L__BB4_77;
	sub.f32 	%f36, %f7, %f2;
	add.f32 	%f37, %f2, %f7;
	mov.b32 	%r265, 0;
$L__BB4_40:
	mul.wide.u32 	%rd68, %r265, 4;
	add.s64 	%rd18, %rd6, %rd68;
	ld.global.f32 	%f40, [%rd18];
	abs.f32 	%f141, %f40;
	setp.nan.f32 	%p46, %f141, %f141;
	@%p46 bra 	$L__BB4_49;
	setp.gtu.f32 	%p47, %f36, %f40;
	setp.gtu.f32 	%p48, %f40, %f7;
	or.pred  	%p49, %p47, %p48;
	@%p49 bra 	$L__BB4_45;
	setp.eq.s32 	%p55, %r317, -1;
	mov.u32 	%r270, %r265;
	@%p55 bra 	$L__BB4_44;
	mul.wide.s32 	%rd71, %r317, 4;
	add.s64 	%rd72, %rd6, %rd71;
	ld.global.f32 	%f144, [%rd72];
	setp.ge.f32 	%p56, %f40, %f144;
	selp.b32 	%r270, %r265, %r317, %p56;
$L__BB4_44:
	add.s32 	%r319, %r319, 1;
	cvt.rn.f32.u32 	%f145, %r265;
	add.f32 	%f302, %f302, %f145;
	mov.u32 	%r317, %r270;
	bra.uni 	$L__BB4_49;
$L__BB4_45:
	setp.gtu.f32 	%p50, %f7, %f40;
	setp.gtu.f32 	%p51, %f40, %f37;
	or.pred  	%p52, %p50, %p51;
	@%p52 bra 	$L__BB4_49;
	setp.eq.s32 	%p53, %r318, -1;
	mov.u32 	%r271, %r265;
	@%p53 bra 	$L__BB4_48;
	mul.wide.s32 	%rd69, %r318, 4;
	add.s64 	%rd70, %rd6, %rd69;
	ld.global.f32 	%f142, [%rd70];
	setp.le.f32 	%p54, %f40, %f142;
	selp.b32 	%r271, %r265, %r318, %p54;
$L__BB4_48:
	add.s32 	%r320, %r320, 1;
	cvt.rn.f32.u32 	%f143, %r265;
	add.f32 	%f303, %f303, %f143;
	mov.u32 	%r318, %r271;
$L__BB4_49:
	add.s32 	%r87, %r265, 1;
	ld.global.f32 	%f45, [%rd18+4];
	abs.f32 	%f146, %f45;
	setp.nan.f32 	%p57, %f146, %f146;
	@%p57 bra 	$L__BB4_58;
	setp.le.f32 	%p58, %f36, %f45;
	setp.le.f32 	%p59, %f45, %f7;
	and.pred  	%p60, %p58, %p59;
	@%p60 bra 	$L__BB4_55;
	setp.gtu.f32 	%p61, %f7, %f45;
	setp.gtu.f32 	%p62, %f45, %f37;
	or.pred  	%p63, %p61, %p62;
	@%p63 bra 	$L__BB4_58;
	setp.eq.s32 	%p64, %r318, -1;
	mov.u32 	%r276, %r87;
	@%p64 bra 	$L__BB4_54;
	mul.wide.s32 	%rd73, %r318, 4;
	add.s64 	%rd74, %rd6, %rd73;
	ld.global.f32 	%f147, [%rd74];
	setp.le.f32 	%p65, %f45, %f147;
	selp.b32 	%r276, %r87, %r318, %p65;
$L__BB4_54:
	add.s32 	%r320, %r320, 1;
	cvt.rn.f32.u32 	%f148, %r87;
	add.f32 	%f303, %f303, %f148;
	mov.u32 	%r318, %r276;
	bra.uni 	$L__BB4_58;
$L__BB4_55:
	setp.eq.s32 	%p66, %r317, -1;
	mov.u32 	%r277, %r87;
	@%p66 bra 	$L__BB4_57;
	mul.wide.s32 	%rd75, %r317, 4;
	add.s64 	%rd76, %rd6, %rd75;
	ld.global.f32 	%f149, [%rd76];
	setp.ge.f32 	%p67, %f45, %f149;
	selp.b32 	%r277, %r87, %r317, %p67;
$L__BB4_57:
	add.s32 	%r319, %r319, 1;
	cvt.rn.f32.u32 	%f150, %r87;
	add.f32 	%f302, %f302, %f150;
	mov.u32 	%r317, %r277;
$L__BB4_58:
	add.s32 	%r98, %r265, 2;
	ld.global.f32 	%f50, [%rd18+8];
	abs.f32 	%f151, %f50;
	setp.nan.f32 	%p68, %f151, %f151;
	@%p68 bra 	$L__BB4_67;
	setp.le.f32 	%p69, %f36, %f50;
	setp.le.f32 	%p70, %f50, %f7;
	and.pred  	%p71, %p69, %p70;
	@%p71 bra 	$L__BB4_64;
	setp.gtu.f32 	%p72, %f7, %f50;
	setp.gtu.f32 	%p73, %f50, %f37;
	or.pred  	%p74, %p72, %p73;
	@%p74 bra 	$L__BB4_67;
	setp.eq.s32 	%p75, %r318, -1;
	mov.u32 	%r282, %r98;
	@%p75 bra 	$L__BB4_63;
	mul.wide.s32 	%rd77, %r318, 4;
	add.s64 	%rd78, %rd6, %rd77;
	ld.global.f32 	%f152, [%rd78];
	setp.le.f32 	%p76, %f50, %f152;
	selp.b32 	%r282, %r98, %r318, %p76;
$L__BB4_63:
	add.s32 	%r320, %r320, 1;
	cvt.rn.f32.u32 	%f153, %r98;
	add.f32 	%f303, %f303, %f153;
	mov.u32 	%r318, %r282;
	bra.uni 	$L__BB4_67;
$L__BB4_64:
	setp.eq.s32 	%p77, %r317, -1;
	mov.u32 	%r283, %r98;
	@%p77 bra 	$L__BB4_66;
	mul.wide.s32 	%rd79, %r317, 4;
	add.s64 	%rd80, %rd6, %rd79;
	ld.global.f32 	%f154, [%rd80];
	setp.ge.f32 	%p78, %f50, %f154;
	selp.b32 	%r283, %r98, %r317, %p78;
$L__BB4_66:
	add.s32 	%r319, %r319, 1;
	cvt.rn.f32.u32 	%f155, %r98;
	add.f32 	%f302, %f302, %f155;
	mov.u32 	%r317, %r283;
$L__BB4_67:
	add.s32 	%r109, %r265, 3;
	ld.global.f32 	%f55, [%rd18+12];
	abs.f32 	%f156, %f55;
	setp.nan.f32 	%p79, %f156, %f156;
	@%p79 bra 	$L__BB4_76;
	setp.le.f32 	%p80, %f36, %f55;
	setp.le.f32 	%p81, %f55, %f7;
	and.pred  	%p82, %p80, %p81;
	@%p82 bra 	$L__BB4_73;
	setp.gtu.f32 	%p83, %f7, %f55;
	setp.gtu.f32 	%p84, %f55, %f37;
	or.pred  	%p85, %p83, %p84;
	@%p85 bra 	$L__BB4_76;
	setp.eq.s32 	%p86, %r318, -1;
	mov.u32 	%r288, %r109;
	@%p86 bra 	$L__BB4_72;
	mul.wide.s32 	%rd81, %r318, 4;
	add.s64 	%rd82, %rd6, %rd81;
	ld.global.f32 	%f157, [%rd82];
	setp.le.f32 	%p87, %f55, %f157;
	selp.b32 	%r288, %r109, %r318, %p87;
$L__BB4_72:
	add.s32 	%r320, %r320, 1;
	cvt.rn.f32.u32 	%f158, %r109;
	add.f32 	%f303, %f303, %f158;
	mov.u32 	%r318, %r288;
	bra.uni 	$L__BB4_76;
$L__BB4_73:
	setp.eq.s32 	%p88, %r317, -1;
	mov.u32 	%r289, %r109;
	@%p88 bra 	$L__BB4_75;
	mul.wide.s32 	%rd83, %r317, 4;
	add.s64 	%rd84, %rd6, %rd83;
	ld.global.f32 	%f159, [%rd84];
	setp.ge.f32 	%p89, %f55, %f159;
	selp.b32 	%r289, %r109, %r317, %p89;
$L__BB4_75:
	add.s32 	%r319, %r319, 1;
	cvt.rn.f32.u32 	%f160, %r109;
	add.f32 	%f302, %f302, %f160;
	mov.u32 	%r317, %r289;
$L__BB4_76:
	add.s32 	%r265, %r265, 4;
	and.b32  	%r298, %r1, 2147483644;
	setp.ne.s32 	%p90, %r265, %r298;
	@%p90 bra 	$L__BB4_40;
$L__BB4_77:
	setp.eq.s32 	%p91, %r8, 0;
	@%p91 bra 	$L__BB4_107;
	mul.wide.u32 	%rd85, %r298, 4;
	add.s64 	%rd19, %rd6, %rd85;
	ld.global.f32 	%f64, [%rd19];
	abs.f32 	%f161, %f64;
	setp.nan.f32 	%p92, %f161, %f161;
	@%p92 bra 	$L__BB4_87;
	sub.f32 	%f162, %f7, %f2;
	setp.le.f32 	%p93, %f162, %f64;
	setp.le.f32 	%p94, %f64, %f7;
	and.pred  	%p95, %p93, %p94;
	@%p95 bra 	$L__BB4_84;
	setp.gtu.f32 	%p96, %f7, %f64;
	add.f32 	%f163, %f2, %f7;
	setp.gtu.f32 	%p97, %f64, %f163;
	or.pred  	%p98, %p96, %p97;
	@%p98 bra 	$L__BB4_87;
	setp.eq.s32 	%p99, %r318, -1;
	mov.u32 	%r303, %r298;
	@%p99 bra 	$L__BB4_83;
	mul.wide.s32 	%rd86, %r318, 4;
	add.s64 	%rd87, %rd6, %rd86;
	ld.global.f32 	%f164, [%rd87];
	setp.le.f32 	%p100, %f64, %f164;
	selp.b32 	%r303, %r298, %r318, %p100;
$L__BB4_83:
	add.s32 	%r320, %r320, 1;
	cvt.rn.f32.u32 	%f165, %r298;
	add.f32 	%f303, %f303, %f165;
	mov.u32 	%r318, %r303;
	bra.uni 	$L__BB4_87;
$L__BB4_84:
	setp.eq.s32 	%p101, %r317, -1;
	mov.u32 	%r304, %r298;
	@%p101 bra 	$L__BB4_86;
	mul.wide.s32 	%rd88, %r317, 4;
	add.s64 	%rd89, %rd6, %rd88;
	ld.global.f32 	%f166, [%rd89];
	setp.ge.f32 	%p102, %f64, %f166;
	selp.b32 	%r304, %r298, %r317, %p102;
$L__BB4_86:
	add.s32 	%r319, %r319, 1;
	cvt.rn.f32.u32 	%f167, %r298;
	add.f32 	%f302, %f302, %f167;
	mov.u32 	%r317, %r304;
$L__BB4_87:
	setp.eq.s32 	%p103, %r8, 1;
	add.s32 	%r141, %r298, 1;
	@%p103 bra 	$L__BB4_107;
	ld.global.f32 	%f69, [%rd19+4];
	abs.f32 	%f168, %f69;
	setp.nan.f32 	%p104, %f168, %f168;
	@%p104 bra 	$L__BB4_97;
	sub.f32 	%f169, %f7, %f2;
	setp.le.f32 	%p105, %f169, %f69;
	setp.le.f32 	%p106, %f69, %f7;
	and.pred  	%p107, %p105, %p106;
	@%p107 bra 	$L__BB4_94;
	setp.gtu.f32 	%p108, %f7, %f69;
	add.f32 	%f170, %f2, %f7;
	setp.gtu.f32 	%p109, %f69, %f170;
	or.pred  	%p110, %p108, %p109;
	@%p110 bra 	$L__BB4_97;
	setp.eq.s32 	%p111, %r318, -1;
	mov.u32 	%r309, %r141;
	@%p111 bra 	$L__BB4_93;
	mul.wide.s32 	%rd90, %r318, 4;
	add.s64 	%rd91, %rd6, %rd90;
	ld.global.f32 	%f171, [%rd91];
	setp.le.f32 	%p112, %f69, %f171;
	selp.b32 	%r309, %r141, %r318, %p112;
$L__BB4_93:
	add.s32 	%r320, %r320, 1;
	cvt.rn.f32.u32 	%f172, %r141;
	add.f32 	%f303, %f303, %f172;
	mov.u32 	%r318, %r309;
	bra.uni 	$L__BB4_97;
$L__BB4_94:
	setp.eq.s32 	%p113, %r317, -1;
	mov.u32 	%r310, %r141;
	@%p113 bra 	$L__BB4_96;
	mul.wide.s32 	%rd92, %r317, 4;
	add.s64 	%rd93, %rd6, %rd92;
	ld.global.f32 	%f173, [%rd93];
	setp.ge.f32 	%p114, %f69, %f173;
	selp.b32 	%r310, %r141, %r317, %p114;
$L__BB4_96:
	add.s32 	%r319, %r319, 1;
	cvt.rn.f32.u32 	%f174, %r141;
	add.f32 	%f302, %f302, %f174;
	mov.u32 	%r317, %r310;
$L__BB4_97:
	setp.eq.s32 	%p115, %r8, 2;
	add.s32 	%r152, %r298, 2;
	@%p115 bra 	$L__BB4_107;
	ld.global.f32 	%f74, [%rd19+8];
	abs.f32 	%f175, %f74;
	setp.nan.f32 	%p116, %f175, %f175;
	@%p116 bra 	$L__BB4_107;
	sub.f32 	%f176, %f7, %f2;
	setp.le.f32 	%p117, %f176, %f74;
	setp.le.f32 	%p118, %f74, %f7;
	and.pred  	%p119, %p117, %p118;
	@%p119 bra 	$L__BB4_104;
	setp.gtu.f32 	%p120, %f7, %f74;
	add.f32 	%f177, %f2, %f7;
	setp.gtu.f32 	%p121, %f74, %f177;
	or.pred  	%p122, %p120, %p121;
	@%p122 bra 	$L__BB4_107;
	setp.eq.s32 	%p123, %r318, -1;
	mov.u32 	%r315, %r152;
	@%p123 bra 	$L__BB4_103;
	mul.wide.s32 	%rd94, %r318, 4;
	add.s64 	%rd95, %rd6, %rd94;
	ld.global.f32 	%f178, [%rd95];
	setp.le.f32 	%p124, %f74, %f178;
	selp.b32 	%r315, %r152, %r318, %p124;
$L__BB4_103:
	add.s32 	%r320, %r320, 1;
	cvt.rn.f32.u32 	%f179, %r152;
	add.f32 	%f303, %f303, %f179;
	mov.u32 	%r318, %r315;
	bra.uni 	$L__BB4_107;
$L__BB4_104:
	setp.eq.s32 	%p125, %r317, -1;
	mov.u32 	%r316, %r152;
	@%p125 bra 	$L__BB4_106;
	mul.wide.s32 	%rd96, %r317, 4;
	add.s64 	%rd97, %rd6, %rd96;
	ld.global.f32 	%f180, [%rd97];
	setp.ge.f32 	%p126, %f74, %f180;
	selp.b32 	%r316, %r152, %r317, %p126;
$L__BB4_106:
	add.s32 	%r319, %r319, 1;
	cvt.rn.f32.u32 	%f181, %r152;
	add.f32 	%f302, %f302, %f181;
	mov.u32 	%r317, %r316;
$L__BB4_107:
	and.b32  	%r203, %r318, %r317;
	setp.eq.s32 	%p127, %r203, -1;
	mov.u32 	%r325, %r13;
	@%p127 bra 	$L__BB4_165;
	setp.ne.s32 	%p128, %r317, -1;
	@%p128 bra 	$L__BB4_110;
	cvt.u32.u64 	%r210, %rd5;
	add.s32 	%r211, %r318, %r210;
	mul.wide.s32 	%rd108, %r211, 4;
	add.s64 	%rd109, %rd1, %rd108;
	ld.global.f32 	%f189, [%rd109];
	cvt.f64.f32 	%fd13, %f189;
	add.f64 	%fd14, %fd13, 0d3FC999999999999A;
	cvt.rn.f32.f64 	%f304, %fd14;
	bra.uni 	$L__BB4_114;
$L__BB4_110:
	setp.ne.s32 	%p129, %r318, -1;
	@%p129 bra 	$L__BB4_112;
	cvt.u32.u64 	%r208, %rd5;
	add.s32 	%r209, %r317, %r208;
	mul.wide.s32 	%rd106, %r209, 4;
	add.s64 	%rd107, %rd1, %rd106;
	ld.global.f32 	%f188, [%rd107];
	cvt.f64.f32 	%fd11, %f188;
	add.f64 	%fd12, %fd11, 0dBFC999999999999A;
	cvt.rn.f32.f64 	%f304, %fd12;
	bra.uni 	$L__BB4_114;
$L__BB4_112:
	cvt.u32.u64 	%r204, %rd5;
	mul.wide.s32 	%rd98, %r317, 4;
	add.s64 	%rd99, %rd6, %rd98;
	ld.global.f32 	%f81, [%rd99];
	mul.wide.s32 	%rd100, %r318, 4;
	add.s64 	%rd101, %rd6, %rd100;
	ld.global.f32 	%f182, [%rd101];
	add.s32 	%r205, %r317, %r204;
	mul.wide.s32 	%rd102, %r205, 4;
	add.s64 	%rd103, %rd1, %rd102;
	ld.global.f32 	%f304, [%rd103];
	sub.f32 	%f83, %f182, %f81;
	setp.eq.f32 	%p130, %f83, 0f00000000;
	@%p130 bra 	$L__BB4_114;
	cvt.u32.u64 	%r206, %rd5;
	add.s32 	%r207, %r318, %r206;
	mul.wide.s32 	%rd104, %r207, 4;
	add.s64 	%rd105, %rd1, %rd104;
	ld.global.f32 	%f183, [%rd105];
	sub.f32 	%f184, %f183, %f304;
	sub.f32 	%f185, %f7, %f81;
	mul.f32 	%f186, %f184, %f185;
	div.rn.f32 	%f187, %f186, %f83;
	add.f32 	%f304, %f304, %f187;
$L__BB4_114:
	setp.eq.s32 	%p131, %r319, 0;
	@%p131 bra 	$L__BB4_116;
	cvt.rn.f32.s32 	%f190, %r319;
	div.rn.f32 	%f302, %f302, %f190;
$L__BB4_116:
	setp.eq.s32 	%p132, %r320, 0;
	@%p132 bra 	$L__BB4_118;
	cvt.rn.f32.s32 	%f191, %r320;
	div.rn.f32 	%f303, %f303, %f191;
$L__BB4_118:
	cvt.u32.u64 	%r212, %rd5;
	setp.eq.s32 	%p133, %r3, 0;
	cvt.f64.f32 	%fd15, %f304;
	add.f64 	%fd16, %fd15, 0d3FDFFFFBCE4217D3;
	cvt.rzi.s32.f64 	%r163, %fd16;
	add.s32 	%r213, %r163, %r212;
	mul.wide.s32 	%rd110, %r213, 2;
	add.s64 	%rd111, %rd9, %rd110;
	ld.global.u16 	%rs38, [%rd111];
	setp.ne.s16 	%p134, %rs38, 0;
	or.pred  	%p135, %p133, %p134;
	@%p135 bra 	$L__BB4_120;
	setp.eq.s32 	%p136, %r317, -1;
	cvt.rn.f32.s32 	%f192, %r317;
	sub.f32 	%f193, %f192, %f304;
	abs.f32 	%f194, %f193;
	setp.leu.f32 	%p137, %f194, %f3;
	or.pred  	%p138, %p136, %p137;
	setp.eq.s32 	%p139, %r318, -1;
	cvt.rn.f32.s32 	%f196, %r318;
	sub.f32 	%f197, %f196, %f304;
	abs.f32 	%f198, %f197;
	setp.leu.f32 	%p140, %f198, %f3;
	or.pred  	%p141, %p139, %p140;
	setp.eq.f32 	%p142, %f302, 0f00000000;
	sub.f32 	%f200, %f302, %f304;
	abs.f32 	%f201, %f200;
	setp.leu.f32 	%p143, %f201, %f3;
	or.pred  	%p144, %p142, %p143;
	setp.eq.f32 	%p145, %f303, 0f00000000;
	sub.f32 	%f203, %f303, %f304;
	abs.f32 	%f204, %f203;
	setp.leu.f32 	%p146, %f204, %f3;
	or.pred  	%p147, %p145, %p146;
	and.pred  	%p148, %p147, %p144;
	and.pred  	%p149, %p148, %p141;
	and.pred  	%p150, %p149, %p138;
	not.pred 	%p151, %p150;
	mov.u32 	%r325, %r13;
	@%p151 bra 	$L__BB4_165;
$L__BB4_120:
	ld.global.f32 	%f90, [%rd16];
	mul.wide.s32 	%rd112, %r14, 2;
	add.s64 	%rd113, %rd11, %rd112;
	ld.global.u16 	%rs39, [%rd113];
	setp.ne.s16 	%p154, %rs39, 0;
	or.pred  	%p155, %p133, %p154;
	or.pred  	%p156, %p155, %p42;
	@%p156 bra 	$L__BB4_162;
	setp.lt.u32 	%p157, %r1, 8;
	sub.f32 	%f91, %f7, %f6;
	add.f32 	%f92, %f7, %f6;
	mov.b16 	%rs47, 0;
	mov.b32 	%r323, 0;
	@%p157 bra 	$L__BB4_140;
	mov.b16 	%rs47, 0;
	mov.b32 	%r321, 0;
$L__BB4_123:
	.pragma "nounroll";
	mul.wide.u32 	%rd114, %r321, 4;
	add.s64 	%rd20, %rd7, %rd114;
	ld.global.f32 	%f205, [%rd20];
	setp.gtu.f32 	%p158, %f91, %f205;
	setp.gtu.f32 	%p159, %f205, %f92;
	or.pred  	%p160, %p158, %p159;
	@%p160 bra 	$L__BB4_125;
	cvt.rn.f32.u32 	%f206, %r321;
	sub.f32 	%f207, %f90, %f206;
	abs.f32 	%f208, %f207;
	setp.gt.f32 	%p161, %f208, %f3;
	selp.b16 	%rs47, 1, %rs47, %p161;
$L__BB4_125:
	ld.global.f32 	%f209, [%rd20+4];
	setp.gtu.f32 	%p162, %f91, %f209;
	setp.gtu.f32 	%p163, %f209, %f92;
	or.pred  	%p164, %p162, %p163;
	@%p164 bra 	$L__BB4_127;
	add.s32 	%r216, %r321, 1;
	cvt.rn.f32.u32 	%f210, %r216;
	sub.f32 	%f211, %f90, %f210;
	abs.f32 	%f212, %f211;
	setp.gt.f32 	%p165, %f212, %f3;
	selp.b16 	%rs47, 1, %rs47, %p165;
$L__BB4_127:
	ld.global.f32 	%f213, [%rd20+8];
	setp.gtu.f32 	%p166, %f91, %f213;
	setp.gtu.f32 	%p167, %f213, %f92;
	or.pred  	%p168, %p166, %p167;
	@%p168 bra 	$L__BB4_129;
	add.s32 	%r217, %r321, 2;
	cvt.rn.f32.u32 	%f214, %r217;
	sub.f32 	%f215, %f90, %f214;
	abs.f32 	%f216, %f215;
	setp.gt.f32 	%p169, %f216, %f3;
	selp.b16 	%rs47, 1, %rs47, %p169;
$L__BB4_129:
	ld.global.f32 	%f217, [%rd20+12];
	setp.gtu.f32 	%p170, %f91, %f217;
	setp.gtu.f32 	%p171, %f217, %f92;
	or.pred  	%p172, %p170, %p171;
	@%p172 bra 	$L__BB4_131;
	add.s32 	%r218, %r321, 3;
	cvt.rn.f32.u32 	%f218, %r218;
	sub.f32 	%f219, %f90, %f218;
	abs.f32 	%f220, %f219;
	setp.gt.f32 	%p173, %f220, %f3;
	selp.b16 	%rs47, 1, %rs47, %p173;
$L__BB4_131:
	ld.global.f32 	%f221, [%rd20+16];
	setp.gtu.f32 	%p174, %f91, %f221;
	setp.gtu.f32 	%p175, %f221, %f92;
	or.pred  	%p176, %p174, %p175;
	@%p176 bra 	$L__BB4_133;
	add.s32 	%r219, %r321, 4;
	cvt.rn.f32.u32 	%f222, %r219;
	sub.f32 	%f223, %f90, %f222;
	abs.f32 	%f224, %f223;
	setp.gt.f32 	%p177, %f224, %f3;
	selp.b16 	%rs47, 1, %rs47, %p177;
$L__BB4_133:
	ld.global.f32 	%f225, [%rd20+20];
	setp.gtu.f32 	%p178, %f91, %f225;
	setp.gtu.f32 	%p179, %f225, %f92;
	or.pred  	%p180, %p178, %p179;
	@%p180 bra 	$L__BB4_135;
	add.s32 	%r220, %r321, 5;
	cvt.rn.f32.u32 	%f226, %r220;
	sub.f32 	%f227, %f90, %f226;
	abs.f32 	%f228, %f227;
	setp.gt.f32 	%p181, %f228, %f3;
	selp.b16 	%rs47, 1, %rs47, %p181;
$L__BB4_135:
	ld.global.f32 	%f229, [%rd20+24];
	setp.gtu.f32 	%p182, %f91, %f229;
	setp.gtu.f32 	%p183, %f229, %f92;
	or.pred  	%p184, %p182, %p183;
	@%p184 bra 	$L__BB4_137;
	add.s32 	%r221, %r321, 6;
	cvt.rn.f32.u32 	%f230, %r221;
	sub.f32 	%f231, %f90, %f230;
	abs.f32 	%f232, %f231;
	setp.gt.f32 	%p185, %f232, %f3;
	selp.b16 	%rs47, 1, %rs47, %p185;
$L__BB4_137:
	ld.global.f32 	%f233, [%rd20+28];
	setp.gtu.f32 	%p186, %f91, %f233;
	setp.gtu.f32 	%p187, %f233, %f92;
	or.pred  	%p188, %p186, %p187;
	@%p188 bra 	$L__BB4_139;
	add.s32 	%r222, %r321, 7;
	cvt.rn.f32.u32 	%f234, %r222;
	sub.f32 	%f235, %f90, %f234;
	abs.f32 	%f236, %f235;
	setp.gt.f32 	%p189, %f236, %f3;
	selp.b16 	%rs47, 1, %rs47, %p189;
$L__BB4_139:
	add.s32 	%r321, %r321, 8;
	setp.ne.s32 	%p190, %r321, %r9;
	mov.u32 	%r323, %r9;
	@%p190 bra 	$L__BB4_123;
$L__BB4_140:
	setp.eq.s32 	%p191, %r7, 0;
	@%p191 bra 	$L__BB4_161;
	add.s32 	%r223, %r7, -1;
	setp.lt.u32 	%p192, %r223, 3;
	@%p192 bra 	$L__BB4_151;
	mul.wide.u32 	%rd115, %r323, 4;
	add.s64 	%rd21, %rd7, %rd115;
	ld.global.f32 	%f237, [%rd21];
	setp.gtu.f32 	%p193, %f91, %f237;
	setp.gtu.f32 	%p194, %f237, %f92;
	or.pred  	%p195, %p193, %p194;
	@%p195 bra 	$L__BB4_144;
	cvt.rn.f32.u32 	%f238, %r323;
	sub.f32 	%f239, %f90, %f238;
	abs.f32 	%f240, %f239;
	setp.gt.f32 	%p196, %f240, %f3;
	selp.b16 	%rs47, 1, %rs47, %p196;
$L__BB4_144:
	ld.global.f32 	%f241, [%rd21+4];
	setp.gtu.f32 	%p197, %f91, %f241;
	setp.gtu.f32 	%p198, %f241, %f92;
	or.pred  	%p199, %p197, %p198;
	@%p199 bra 	$L__BB4_146;
	add.s32 	%r224, %r323, 1;
	cvt.rn.f32.u32 	%f242, %r224;
	sub.f32 	%f243, %f90, %f242;
	abs.f32 	%f244, %f243;
	setp.gt.f32 	%p200, %f244, %f3;
	selp.b16 	%rs47, 1, %rs47, %p200;
$L__BB4_146:
	ld.global.f32 	%f245, [%rd21+8];
	setp.gtu.f32 	%p201, %f91, %f245;
	setp.gtu.f32 	%p202, %f245, %f92;
	or.pred  	%p203, %p201, %p202;
	@%p203 bra 	$L__BB4_148;
	add.s32 	%r225, %r323, 2;
	cvt.rn.f32.u32 	%f246, %r225;
	sub.f32 	%f247, %f90, %f246;
	abs.f32 	%f248, %f247;
	setp.gt.f32 	%p204, %f248, %f3;
	selp.b16 	%rs47, 1, %rs47, %p204;
$L__BB4_148:
	ld.global.f32 	%f249, [%rd21+12];
	setp.gtu.f32 	%p205, %f91, %f249;
	setp.gtu.f32 	%p206, %f249, %f92;
	or.pred  	%p207, %p205, %p206;
	@%p207 bra 	$L__BB4_150;
	add.s32 	%r226, %r323, 3;
	cvt.rn.f32.u32 	%f250, %r226;
	sub.f32 	%f251, %f90, %f250;
	abs.f32 	%f252, %f251;
	setp.gt.f32 	%p208, %f252, %f3;
	selp.b16 	%rs47, 1, %rs47, %p208;
$L__BB4_150:
	add.s32 	%r323, %r323, 4;
$L__BB4_151:
	setp.eq.s32 	%p209, %r8, 0;
	@%p209 bra 	$L__BB4_161;
	setp.eq.s32 	%p210, %r8, 1;
	@%p210 bra 	$L__BB4_158;
	mul.wide.u32 	%rd116, %r323, 4;
	add.s64 	%rd22, %rd7, %rd116;
	ld.global.f32 	%f253, [%rd22];
	setp.gtu.f32 	%p211, %f91, %f253;
	setp.gtu.f32 	%p212, %f253, %f92;
	or.pred  	%p213, %p211, %p212;
	@%p213 bra 	$L__BB4_155;
	cvt.rn.f32.u32 	%f254, %r323;
	sub.f32 	%f255, %f90, %f254;
	abs.f32 	%f256, %f255;
	setp.gt.f32 	%p214, %f256, %f3;
	selp.b16 	%rs47, 1, %rs47, %p214;
$L__BB4_155:
	ld.global.f32 	%f257, [%rd22+4];
	setp.gtu.f32 	%p215, %f91, %f257;
	setp.gtu.f32 	%p216, %f257, %f92;
	or.pred  	%p217, %p215, %p216;
	@%p217 bra 	$L__BB4_157;
	add.s32 	%r227, %r323, 1;
	cvt.rn.f32.u32 	%f258, %r227;
	sub.f32 	%f259, %f90, %f258;
	abs.f32 	%f260, %f259;
	setp.gt.f32 	%p218, %f260, %f3;
	selp.b16 	%rs47, 1, %rs47, %p218;
$L__BB4_157:
	add.s32 	%r323, %r323, 2;
$L__BB4_158:
	and.b32  	%r228, %r1, 1;
	setp.eq.b32 	%p219, %r228, 1;
	not.pred 	%p220, %p219;
	@%p220 bra 	$L__BB4_161;
	mul.wide.u32 	%rd117, %r323, 4;
	add.s64 	%rd118, %rd7, %rd117;
	ld.global.f32 	%f261, [%rd118];
	setp.gtu.f32 	%p221, %f91, %f261;
	setp.gtu.f32 	%p222, %f261, %f92;
	or.pred  	%p223, %p221, %p222;
	@%p223 bra 	$L__BB4_161;
	cvt.rn.f32.u32 	%f262, %r323;
	sub.f32 	%f263, %f90, %f262;
	abs.f32 	%f264, %f263;
	setp.gt.f32 	%p224, %f264, %f3;
	selp.b16 	%rs47, 1, %rs47, %p224;
$L__BB4_161:
	and.b16  	%rs45, %rs47, 255;
	setp.eq.s16 	%p225, %rs45, 1;
	mov.u32 	%r325, %r163;
	@%p225 bra 	$L__BB4_165;
$L__BB4_162:
	ld.global.f32 	%f265, [%rd12];
	add.f32 	%f266, %f90, %f265;
	sub.f32 	%f93, %f266, %f304;
	cvt.f64.f32 	%fd17, %f93;
	setp.leu.f64 	%p226, %fd17, 0d3EB0C6F7A0B5ED8D;
	mov.u32 	%r325, %r163;
	@%p226 bra 	$L__BB4_165;
	ld.global.f32 	%f267, [%rd13];
	ld.global.f32 	%f268, [%rd14];
	mul.f32 	%f269, %f267, %f268;
	div.rn.f32 	%f94, %f269, %f93;
	setp.geu.f32 	%p227, %f4, %f94;
	setp.geu.f32 	%p228, %f94, %f5;
	or.pred  	%p229, %p227, %p228;
	mov.u32 	%r325, %r163;
	@%p229 bra 	$L__BB4_165;
	st.global.f32 	[%rd15], %f94;
	mov.u32 	%r325, %r163;
$L__BB4_165:
	add.s32 	%r229, %r229, %r4;
	setp.lt.s32 	%p230, %r229, %r11;
	@%p230 bra 	$L__BB4_2;
$L__BB4_166:
	ret;

}
	// .globl	_Z33optimize_dmap_using_sub_pixel_mapPfS_PiS0_S_
.visible .entry _Z33optimize_dmap_using_sub_pixel_mapPfS_PiS0_S_(
	.param .u64 .ptr .align 1 _Z33optimize_dmap_using_sub_pixel_mapPfS_PiS0_S__param_0,
	.param .u64 .ptr .align 1 _Z33optimize_dmap_using_sub_pixel_mapPfS_PiS0_S__param_1,
	.param .u64 .ptr .align 1 _Z33optimize_dmap_using_sub_pixel_mapPfS_PiS0_S__param_2,
	.param .u64 .ptr .align 1 _Z33optimize_dmap_using_sub_pixel_mapPfS_PiS0_S__param_3,
	.param .u64 .ptr .align 1 _Z33optimize_dmap_using_sub_pixel_mapPfS_PiS0_S__param_4
)
{
	.reg .pred 	%p<12>;
	.reg .b32 	%r<9>;
	.reg .b32 	%f<29>;
	.reg .b64 	%rd<19>;
	.reg .b64 	%fd<6>;

	ld.param.u64 	%rd6, [_Z33optimize_dmap_using_sub_pixel_mapPfS_PiS0_S__param_0];
	ld.param.u64 	%rd7, [_Z33optimize_dmap_using_sub_pixel_mapPfS_PiS0_S__param_1];
	ld.param.u64 	%rd8, [_Z33optimize_dmap_using_sub_pixel_mapPfS_PiS0_S__param_3];
	ld.param.u64 	%rd5, [_Z33optimize_dmap_using_sub_pixel_mapPfS_PiS0_S__param_4];
	cvta.to.global.u64 	%rd1, %rd7;
	cvta.to.global.u64 	%rd2, %rd6;
	cvta.to.global.u64 	%rd9, %rd8;
	ld.global.u32 	%r3, [%rd9];
	mov.u32 	%r4, %tid.x;
	mov.u32 	%r5, %ctaid.x;
	mov.u32 	%r6, %ntid.x;
	mad.lo.s32 	%r1, %r5, %r6, %r4;
	rem.s32 	%r2, %r1, %r3;
	setp.ne.s32 	%p1, %r2, 0;
	add.s32 	%r7, %r3, -1;
	setp.ne.s32 	%p2, %r2, %r7;
	and.pred  	%p3, %p1, %p2;
	@%p3 bra 	$L__BB5_2;
	mul.wide.s32 	%rd16, %r1, 4;
	add.s64 	%rd17, %rd2, %rd16;
	ld.global.f32 	%f24, [%rd17];
	add.s64 	%rd18, %rd1, %rd16;
	st.global.f32 	[%rd18], %f24;
	bra.uni 	$L__BB5_11;
$L__BB5_2:
	cvta.to.global.u64 	%rd10, %rd5;
	mul.wide.s32 	%rd11, %r1, 4;
	add.s64 	%rd3, %rd10, %rd11;
	ld.global.f32 	%f28, [%rd3];
	add.s64 	%rd4, %rd2, %rd11;
	ld.global.f32 	%f26, [%rd4];
	cvt.f64.f32 	%fd1, %f26;
	setp.gtu.f64 	%p4, %fd1, 0d3EE4F8B588E368F1;
	@%p4 bra 	$L__BB5_5;
	ld.global.f32 	%f3, [%rd4+-4];
	cvt.f64.f32 	%fd2, %f3;
	setp.ltu.f64 	%p5, %fd2, 0d3EE4F8B588E368F1;
	ld.global.f32 	%f4, [%rd4+4];
	cvt.f64.f32 	%fd3, %f4;
	setp.ltu.f64 	%p6, %fd3, 0d3EE4F8B588E368F1;
	mov.f32 	%f25, 0f00000000;
	or.pred  	%p7, %p5, %p6;
	mov.f32 	%f26, %f25;
	mov.f32 	%f27, %f25;
	mov.f32 	%f28, %f25;
	@%p7 bra 	$L__BB5_8;
	ld.global.f32 	%f28, [%rd3+4];
	ld.global.f32 	%f27, [%rd3+-4];
	mov.f32 	%f25, %f3;
	mov.f32 	%f26, %f4;
	bra.uni 	$L__BB5_8;
$L__BB5_5:
	cvt.rn.f32.s32 	%f16, %r2;
	setp.ltu.f32 	%p8, %f28, %f16;
	@%p8 bra 	$L__BB5_7;
	ld.global.f32 	%f27, [%rd3+-4];
	ld.global.f32 	%f25, [%rd4+-4];
	bra.uni 	$L__BB5_8;
$L__BB5_7:
	ld.global.f32 	%f9, [%rd3+4];
	ld.global.f32 	%f10, [%rd4+4];
	mov.f32 	%f25, %f26;
	mov.f32 	%f26, %f10;
	mov.f32 	%f27, %f28;
	mov.f32 	%f28, %f9;
$L__BB5_8:
	cvt.f64.f32 	%fd4, %f25;
	setp.ltu.f64 	%p9, %fd4, 0d3EE4F8B588E368F1;
	cvt.f64.f32 	%fd5, %f26;
	setp.ltu.f64 	%p10, %fd5, 0d3EE4F8B588E368F1;
	or.pred  	%p11, %p9, %p10;
	@%p11 bra 	$L__BB5_10;
	sub.f32 	%f17, %f26, %f25;
	cvt.rn.f32.s32 	%f18, %r2;
	sub.f32 	%f19, %f18, %f27;
	mul.f32 	%f20, %f17, %f19;
	sub.f32 	%f21, %f28, %f27;
	div.rn.f32 	%f22, %f20, %f21;
	add.f32 	%f23, %f25, %f22;
	add.s64 	%rd15, %rd1, %rd11;
	st.global.f32 	[%rd15], %f23;
	bra.uni 	$L__BB5_11;
$L__BB5_10:
	add.s64 	%rd13, %rd1, %rd11;
	mov.b32 	%r8, 0;
	st.global.u32 	[%rd13], %r8;
$L__BB5_11:
	ret;

}
	// .globl	_Z20flying_points_filterPfS_PiS0_S_S_S0_S0_
.visible .entry _Z20flying_points_filterPfS_PiS0_S_S_S0_S0_(
	.param .u64 .ptr .align 1 _Z20flying_points_filterPfS_PiS0_S_S_S0_S0__param_0,
	.param .u64 .ptr .align 1 _Z20flying_points_filterPfS_PiS0_S_S_S0_S0__param_1,
	.param .u64 .ptr .align 1 _Z20flying_points_filterPfS_PiS0_S_S_S0_S0__param_2,
	.param .u64 .ptr .align 1 _Z20flying_points_filterPfS_PiS0_S_S_S0_S0__param_3,
	.param .u64 .ptr .align 1 _Z20flying_points_filterPfS_PiS0_S_S_S0_S0__param_4,
	.param .u64 .ptr .align 1 _Z20flying_points_filterPfS_PiS0_S_S_S0_S0__param_5,
	.param .u64 .ptr .align 1 _Z20flying_points_filterPfS_PiS0_S_S_S0_S0__param_6,
	.param .u64 .ptr .align 1 _Z20flying_points_filterPfS_PiS0_S_S_S0_S0__param_7
)
{
	.reg .pred 	%p<60>;
	.reg .b32 	%r<135>;
	.reg .b32 	%f<55>;
	.reg .b64 	%rd<48>;
	.reg .b64 	%fd<3>;

	ld.param.u64 	%rd3, [_Z20flying_points_filterPfS_PiS0_S_S_S0_S0__param_0];
	ld.param.u64 	%rd4, [_Z20flying_points_filterPfS_PiS0_S_S_S0_S0__param_1];
	ld.param.u64 	%rd5, [_Z20flying_points_filterPfS_PiS0_S_S_S0_S0__param_2];
	ld.param.u64 	%rd6, [_Z20flying_points_filterPfS_PiS0_S_S_S0_S0__param_3];
	ld.param.u64 	%rd7, [_Z20flying_points_filterPfS_PiS0_S_S_S0_S0__param_4];
	ld.param.u64 	%rd8, [_Z20flying_points_filterPfS_PiS0_S_S_S0_S0__param_5];
	ld.param.u64 	%rd9, [_Z20flying_points_filterPfS_PiS0_S_S_S0_S0__param_6];
	cvta.to.global.u64 	%rd10, %rd3;
	cvta.to.global.u64 	%rd1, %rd4;
	cvta.to.global.u64 	%rd11, %rd7;
	cvta.to.global.u64 	%rd12, %rd9;
	cvta.to.global.u64 	%rd13, %rd8;
	cvta.to.global.u64 	%rd14, %rd6;
	cvta.to.global.u64 	%rd15, %rd5;
	ld.global.u32 	%r1, [%rd15];
	ld.global.u32 	%r2, [%rd14];
	ld.global.f32 	%f1, [%rd13];
	ld.global.u32 	%r48, [%rd12];
	mul.hi.s32 	%r49, %r2, 1374389535;
	shr.u32 	%r50, %r49, 31;
	shr.s32 	%r51, %r49, 7;
	add.s32 	%r52, %r51, %r50;
	mad.lo.s32 	%r3, %r52, %r52, %r48;
	ld.global.f32 	%f2, [%rd11];
	ld.global.f32 	%f3, [%rd11+16];
	mov.u32 	%r53, %tid.x;
	mov.u32 	%r4, %ctaid.x;
	mov.u32 	%r54, %ntid.x;
	mad.lo.s32 	%r5, %r4, %r54, %r53;
	mul.wide.s32 	%rd16, %r5, 4;
	add.s64 	%rd17, %rd1, %rd16;
	ld.global.f32 	%f4, [%rd17];
	add.s64 	%rd2, %rd10, %rd16;
	st.global.f32 	[%rd2], %f4;
	setp.eq.f32 	%p1, %f4, 0f00000000;
	@%p1 bra 	$L__BB6_19;
	shr.u32 	%r56, %r4, 2;
	shr.s32 	%r59, %r49, 4;
	add.s32 	%r60, %r59, %r50;
	cvt.f64.f32 	%fd1, %f1;
	mul.f64 	%fd2, %fd1, 0d3FF3333333333333;
	cvt.rn.f32.f64 	%f5, %fd2;
	mul.f32 	%f6, %f2, %f5;
	div.rn.f32 	%f7, %f6, %f4;
	cvt.rzi.s32.f32 	%r61, %f7;
	mul.f32 	%f8, %f3, %f5;
	div.rn.f32 	%f9, %f8, %f4;
	cvt.rzi.s32.f32 	%r62, %f9;
	min.s32 	%r6, %r61, %r60;
	min.s32 	%r63, %r62, %r60;
	sub.s32 	%r64, %r56, %r63;
	max.s32 	%r118, %r64, 0;
	add.s32 	%r65, %r56, %r63;
	add.s32 	%r66, %r65, 1;
	min.s32 	%r8, %r1, %r66;
	setp.ge.u32 	%p2, %r118, %r8;
	mov.b32 	%r133, 0;
	@%p2 bra 	$L__BB6_17;
	rem.s32 	%r68, %r5, %r2;
	sub.s32 	%r69, %r68, %r6;
	max.s32 	%r9, %r69, 0;
	add.s32 	%r70, %r68, %r6;
	add.s32 	%r71, %r70, 1;
	min.s32 	%r10, %r2, %r71;
	sub.s32 	%r72, %r10, %r9;
	and.b32  	%r11, %r72, 7;
	add.s32 	%r12, %r11, -1;
	and.b32  	%r13, %r72, 3;
	sub.s32 	%r14, %r9, %r10;
	and.b32  	%r15, %r72, 1;
	add.s32 	%r16, %r9, 3;
	and.b32  	%r73, %r72, -8;
	neg.s32 	%r17, %r73;
	mov.b32 	%r133, 0;
$L__BB6_3:
	setp.ge.u32 	%p3, %r9, %r10;
	mul.lo.s32 	%r20, %r118, %r2;
	@%p3 bra 	$L__BB6_16;
	setp.gt.u32 	%p4, %r14, -8;
	mov.u32 	%r128, %r9;
	@%p4 bra 	$L__BB6_8;
	add.s32 	%r121, %r9, %r20;
	mov.u32 	%r120, %r17;
	mov.u32 	%r122, %r16;
$L__BB6_6:
	.pragma "nounroll";
	mul.wide.u32 	%rd18, %r121, 4;
	add.s64 	%rd19, %rd1, %rd18;
	ld.global.f32 	%f10, [%rd19];
	sub.f32 	%f11, %f4, %f10;
	abs.f32 	%f12, %f11;
	setp.neu.f32 	%p5, %f10, 0f00000000;
	setp.lt.f32 	%p6, %f12, %f1;
	and.pred  	%p7, %p5, %p6;
	selp.u32 	%r75, 1, 0, %p7;
	add.s32 	%r76, %r133, %r75;
	add.s32 	%r77, %r121, 1;
	mul.wide.u32 	%rd20, %r77, 4;
	add.s64 	%rd21, %rd1, %rd20;
	ld.global.f32 	%f13, [%rd21];
	sub.f32 	%f14, %f4, %f13;
	abs.f32 	%f15, %f14;
	setp.neu.f32 	%p8, %f13, 0f00000000;
	setp.lt.f32 	%p9, %f15, %f1;
	and.pred  	%p10, %p8, %p9;
	selp.u32 	%r78, 1, 0, %p10;
	add.s32 	%r79, %r76, %r78;
	add.s32 	%r80, %r121, 2;
	mul.wide.u32 	%rd22, %r80, 4;
	add.s64 	%rd23, %rd1, %rd22;
	ld.global.f32 	%f16, [%rd23];
	sub.f32 	%f17, %f4, %f16;
	abs.f32 	%f18, %f17;
	setp.neu.f32 	%p11, %f16, 0f00000000;
	setp.lt.f32 	%p12, %f18, %f1;
	and.pred  	%p13, %p11, %p12;
	selp.u32 	%r81, 1, 0, %p13;
	add.s32 	%r82, %r79, %r81;
	add.s32 	%r83, %r121, 3;
	mul.wide.u32 	%rd24, %r83, 4;
	add.s64 	%rd25, %rd1, %rd24;
	ld.global.f32 	%f19, [%rd25];
	sub.f32 	%f20, %f4, %f19;
	abs.f32 	%f21, %f20;
	setp.neu.f32 	%p14, %f19, 0f00000000;
	setp.lt.f32 	%p15, %f21, %f1;
	and.pred  	%p16, %p14, %p15;
	selp.u32 	%r84, 1, 0, %p16;
	add.s32 	%r85, %r82, %r84;
	add.s32 	%r86, %r121, 4;
	mul.wide.u32 	%rd26, %r86, 4;
	add.s64 	%rd27, %rd1, %rd26;
	ld.global.f32 	%f22, [%rd27];
	sub.f32 	%f23, %f4, %f22;
	abs.f32 	%f24, %f23;
	setp.neu.f32 	%p17, %f22, 0f00000000;
	setp.lt.f32 	%p18, %f24, %f1;
	and.pred  	%p19, %p17, %p18;
	selp.u32 	%r87, 1, 0, %p19;
	add.s32 	%r88, %r85, %r87;
	add.s32 	%r89, %r121, 5;
	mul.wide.u32 	%rd28, %r89, 4;
	add.s64 	%rd29, %rd1, %rd28;
	ld.global.f32 	%f25, [%rd29];
	sub.f32 	%f26, %f4, %f25;
	abs.f32 	%f27, %f26;
	setp.neu.f32 	%p20, %f25, 0f00000000;
	setp.lt.f32 	%p21, %f27, %f1;
	and.pred  	%p22, %p20, %p21;
	selp.u32 	%r90, 1, 0, %p22;
	add.s32 	%r91, %r88, %r90;
	add.s32 	%r92, %r121, 6;
	mul.wide.u32 	%rd30, %r92, 4;
	add.s64 	%rd31, %rd1, %rd30;
	ld.global.f32 	%f28, [%rd31];
	sub.f32 	%f29, %f4, %f28;
	abs.f32 	%f30, %f29;
	setp.neu.f32 	%p23, %f28, 0f00000000;
	setp.lt.f32 	%p24, %f30, %f1;
	and.pred  	%p25, %p23, %p24;
	selp.u32 	%r93, 1, 0, %p25;
	add.s32 	%r94, %r91, %r93;
	add.s32 	%r95, %r121, 7;
	mul.wide.u32 	%rd32, %r95, 4;
	add.s64 	%rd33, %rd1, %rd32;
	ld.global.f32 	%f31, [%rd33];
	sub.f32 	%f32, %f4, %f31;
	abs.f32 	%f33, %f32;
	setp.neu.f32 	%p26, %f31, 0f00000000;
	setp.lt.f32 	%p27, %f33, %f1;
	and.pred  	%p28, %p26, %p27;
	selp.u32 	%r96, 1, 0, %p28;
	add.s32 	%r133, %r94, %r96;
	add.s32 	%r122, %r122, 8;
	add.s32 	%r121, %r121, 8;
	add.s32 	%r120, %r120, 8;
	setp.ne.s32 	%p29, %r120, 0;
	@%p29 bra 	$L__BB6_6;
	add.s32 	%r128, %r122, -3;
$L__BB6_8:
	setp.eq.s32 	%p30, %r11, 0;
	@%p30 bra 	$L__BB6_16;
	setp.lt.u32 	%p31, %r12, 3;
	@%p31 bra 	$L__BB6_11;
	add.s32 	%r98, %r128, %r20;
	mul.wide.u32 	%rd34, %r98, 4;
	add.s64 	%rd35, %rd1, %rd34;
	ld.global.f32 	%f34, [%rd35];
	sub.f32 	%f35, %f4, %f34;
	abs.f32 	%f36, %f35;
	setp.neu.f32 	%p32, %f34, 0f00000000;
	setp.lt.f32 	%p33, %f36, %f1;
	and.pred  	%p34, %p32, %p33;
	selp.u32 	%r99, 1, 0, %p34;
	add.s32 	%r100, %r133, %r99;
	add.s32 	%r101, %r98, 1;
	mul.wide.u32 	%rd36, %r101, 4;
	add.s64 	%rd37, %rd1, %rd36;
	ld.global.f32 	%f37, [%rd37];
	sub.f32 	%f38, %f4, %f37;
	abs.f32 	%f39, %f38;
	setp.neu.f32 	%p35, %f37, 0f00000000;
	setp.lt.f32 	%p36, %f39, %f1;
	and.pred  	%p37, %p35, %p36;
	selp.u32 	%r102, 1, 0, %p37;
	add.s32 	%r103, %r100, %r102;
	add.s32 	%r104, %r98, 2;
	mul.wide.u32 	%rd38, %r104, 4;
	add.s64 	%rd39, %rd1, %rd38;
	ld.global.f32 	%f40, [%rd39];
	sub.f32 	%f41, %f4, %f40;
	abs.f32 	%f42, %f41;
	setp.neu.f32 	%p38, %f40, 0f00000000;
	setp.lt.f32 	%p39, %f42, %f1;
	and.pred  	%p40, %p38, %p39;
	selp.u32 	%r105, 1, 0, %p40;
	add.s32 	%r106, %r103, %r105;
	add.s32 	%r107, %r98, 3;
	mul.wide.u32 	%rd40, %r107, 4;
	add.s64 	%rd41, %rd1, %rd40;
	ld.global.f32 	%f43, [%rd41];
	sub.f32 	%f44, %f4, %f43;
	abs.f32 	%f45, %f44;
	setp.neu.f32 	%p41, %f43, 0f00000000;
	setp.lt.f32 	%p42, %f45, %f1;
	and.pred  	%p43, %p41, %p42;
	selp.u32 	%r108, 1, 0, %p43;
	add.s32 	%r133, %r106, %r108;
	add.s32 	%r128, %r128, 4;
$L__BB6_11:
	setp.eq.s32 	%p44, %r13, 0;
	@%p44 bra 	$L__BB6_16;
	setp.eq.s32 	%p45, %r13, 1;
	@%p45 bra 	$L__BB6_14;
	add.s32 	%r110, %r128, %r20;
	mul.wide.u32 	%rd42, %r110, 4;
	add.s64 	%rd43, %rd1, %rd42;
	ld.global.f32 	%f46, [%rd43];
	sub.f32 	%f47, %f4, %f46;
	abs.f32 	%f48, %f47;
	setp.neu.f32 	%p46, %f46, 0f00000000;
	setp.lt.f32 	%p47, %f48, %f1;
	and.pred  	%p48, %p46, %p47;
	selp.u32 	%r111, 1, 0, %p48;
	add.s32 	%r112, %r133, %r111;
	add.s32 	%r113, %r110, 1;
	mul.wide.u32 	%rd44, %r113, 4;
	add.s64 	%rd45, %rd1, %rd44;
	ld.global.f32 	%f49, [%rd45];
	sub.f32 	%f50, %f4, %f49;
	abs.f32 	%f51, %f50;
	setp.neu.f32 	%p49, %f49, 0f00000000;
	setp.lt.f32 	%p50, %f51, %f1;
	and.pred  	%p51, %p49, %p50;
	selp.u32 	%r114, 1, 0, %p51;
	add.s32 	%r133, %r112, %r114;
	add.s32 	%r128, %r128, 2;
$L__BB6_14:
	setp.eq.s32 	%p52, %r15, 0;
	@%p52 bra 	$L__BB6_16;
	add.s32 	%r115, %r128, %r20;
	mul.wide.u32 	%rd46, %r115, 4;
	add.s64 	%rd47, %rd1, %rd46;
	ld.global.f32 	%f52, [%rd47];
	sub.f32 	%f53, %f4, %f52;
	abs.f32 	%f54, %f53;
	setp.neu.f32 	%p53, %f52, 0f00000000;
	setp.lt.f32 	%p54, %f54, %f1;
	and.pred  	%p55, %p53, %p54;
	selp.u32 	%r116, 1, 0, %p55;
	add.s32 	%r133, %r133, %r116;
$L__BB6_16:
	setp.le.s32 	%p56, %r133, %r3;
	add.s32 	%r118, %r118, 1;
	setp.lt.u32 	%p57, %r118, %r8;
	and.pred  	%p58, %p56, %p57;
	@%p58 bra 	$L__BB6_3;
$L__BB6_17:
	setp.gt.s32 	%p59, %r133, %r3;
	@%p59 bra 	$L__BB6_19;
	mov.b32 	%r117, 0;
	st.global.u32 	[%rd2], %r117;
$L__BB6_19:
	ret;

}
	// .globl	_Z12depth_filterPfPiS0_S0_S_S0_
.visible .entry _Z12depth_filterPfPiS0_S0_S_S0_(
	.param .u64 .ptr .align 1 _Z12depth_filterPfPiS0_S0_S_S0__param_0,
	.param .u64 .ptr .align 1 _Z12depth_filterPfPiS0_S0_S_S0__param_1,
	.param .u64 .ptr .align 1 _Z12depth_filterPfPiS0_S0_S_S0__param_2,
	.param .u64 .ptr .align 1 _Z12depth_filterPfPiS0_S0_S_S0__param_3,
	.param .u64 .ptr .align 1 _Z12depth_filterPfPiS0_S0_S_S0__param_4,
	.param .u64 .ptr .align 1 _Z12depth_filterPfPiS0_S0_S_S0__param_5
)
{
	.local .align 8 .b8 	__local_depot7[24];
	.reg .b64 	%SP;
	.reg .b64 	%SPL;
	.reg .pred 	%p<28>;
	.reg .b32 	%r<28>;
	.reg .b32 	%f<60>;
	.reg .b64 	%rd<27>;

	mov.u64 	%SPL, __local_depot7;
	ld.param.u64 	%rd4, [_Z12depth_filterPfPiS0_S0_S_S0__param_0];
	ld.param.u64 	%rd5, [_Z12depth_filterPfPiS0_S0_S_S0__param_1];
	ld.param.u64 	%rd6, [_Z12depth_filterPfPiS0_S0_S_S0__param_2];
	ld.param.u64 	%rd7, [_Z12depth_filterPfPiS0_S0_S_S0__param_3];
	ld.param.u64 	%rd8, [_Z12depth_filterPfPiS0_S0_S_S0__param_4];
	cvta.to.global.u64 	%rd1, %rd4;
	cvta.to.global.u64 	%rd9, %rd8;
	cvta.to.global.u64 	%rd10, %rd7;
	cvta.to.global.u64 	%rd11, %rd6;
	cvta.to.global.u64 	%rd12, %rd5;
	add.u64 	%rd2, %SPL, 0;
	ld.global.u32 	%r1, [%rd12];
	ld.global.u32 	%r2, [%rd11];
	ld.global.u32 	%r3, [%rd10];
	ld.global.f32 	%f1, [%rd9];
	mov.b32 	%r11, 1061997773;
	st.local.u32 	[%rd2+4], %r11;
	mov.f32 	%f26, 0f3F000000;
	mov.f32 	%f27, 0f3F19999A;
	st.local.v2.f32 	[%rd2+8], {%f27, %f26};
	mov.f32 	%f28, 0f3E4CCCCD;
	mov.f32 	%f29, 0f3ECCCCCD;
	st.local.v2.f32 	[%rd2+16], {%f29, %f28};
	mov.u32 	%r12, %tid.x;
	mov.u32 	%r13, %ctaid.x;
	mov.u32 	%r14, %ntid.x;
	mad.lo.s32 	%r15, %r13, %r14, %r12;
	shr.u32 	%r4, %r13, 2;
	rem.s32 	%r5, %r15, %r2;
	mul.wide.s32 	%rd14, %r15, 4;
	add.s64 	%rd3, %rd1, %rd14;
	ld.global.f32 	%f53, [%rd3];
	setp.eq.f32 	%p1, %f53, 0f00000000;
	@%p1 bra 	$L__BB7_13;
	setp.lt.s32 	%p2, %r3, 1;
	mov.f32 	%f54, 0f3F800000;
	@%p2 bra 	$L__BB7_6;
	mul.lo.s32 	%r6, %r2, %r4;
	mov.f32 	%f51, 0f00000000;
	mov.b32 	%r26, 1;
	mov.f32 	%f50, %f53;
	mov.f32 	%f52, %f51;
$L__BB7_3:
	sub.s32 	%r17, %r5, %r26;
	add.s32 	%r18, %r26, %r5;
	add.s32 	%r19, %r17, %r6;
	mul.wide.s32 	%rd15, %r19, 4;
	add.s64 	%rd16, %rd1, %rd15;
	ld.global.f32 	%f6, [%rd16];
	setp.eq.f32 	%p3, %f6, 0f00000000;
	add.s32 	%r20, %r18, %r6;
	mul.wide.s32 	%rd17, %r20, 4;
	add.s64 	%rd18, %rd1, %rd17;
	ld.global.f32 	%f7, [%rd18];
	setp.eq.f32 	%p4, %f7, 0f00000000;
	or.pred  	%p5, %p3, %p4;
	setp.lt.s32 	%p6, %r17, 1;
	or.pred  	%p7, %p6, %p5;
	setp.ge.s32 	%p8, %r18, %r2;
	or.pred  	%p9, %p8, %p7;
	sub.f32 	%f32, %f6, %f53;
	abs.f32 	%f33, %f32;
	setp.geu.f32 	%p10, %f33, %f1;
	or.pred  	%p11, %p9, %p10;
	sub.f32 	%f34, %f7, %f53;
	abs.f32 	%f35, %f34;
	setp.geu.f32 	%p12, %f35, %f1;
	or.pred  	%p13, %p11, %p12;
	@%p13 bra 	$L__BB7_7;
	mul.wide.u32 	%rd19, %r26, 4;
	add.s64 	%rd20, %rd2, %rd19;
	ld.local.f32 	%f36, [%rd20];
	add.f32 	%f52, %f52, %f36;
	add.f32 	%f51, %f51, %f36;
	add.f32 	%f37, %f7, %f6;
	fma.rn.f32 	%f50, %f36, %f37, %f50;
	add.s32 	%r8, %r26, 1;
	setp.ne.s32 	%p14, %r26, %r3;
	mov.u32 	%r26, %r8;
	@%p14 bra 	$L__BB7_3;
	add.f32 	%f38, %f52, 0f3F800000;
	add.f32 	%f54, %f51, %f38;
	mov.f32 	%f53, %f50;
$L__BB7_6:
	div.rn.f32 	%f39, %f53, %f54;
	st.global.f32 	[%rd3], %f39;
$L__BB7_7:
	setp.lt.s32 	%p15, %r3, 1;
	membar.gl;
	bar.sync 	0;
	ld.global.f32 	%f58, [%rd3];
	mov.f32 	%f59, 0f3F800000;
	@%p15 bra 	$L__BB7_12;
	mov.f32 	%f56, 0f00000000;
	mov.b32 	%r27, 1;
	mov.f32 	%f55, %f58;
	mov.f32 	%f57, %f56;
$L__BB7_9:
	sub.s32 	%r22, %r4, %r27;
	add.s32 	%r23, %r27, %r4;
	mad.lo.s32 	%r24, %r22, %r2, %r5;
	mul.wide.s32 	%rd21, %r24, 4;
	add.s64 	%rd22, %rd1, %rd21;
	ld.global.f32 	%f18, [%rd22];
	setp.eq.f32 	%p16, %f18, 0f00000000;
	mad.lo.s32 	%r25, %r23, %r2, %r5;
	mul.wide.s32 	%rd23, %r25, 4;
	add.s64 	%rd24, %rd1, %rd23;
	ld.global.f32 	%f19, [%rd24];
	setp.eq.f32 	%p17, %f19, 0f00000000;
	or.pred  	%p18, %p16, %p17;
	setp.lt.s32 	%p19, %r22, 1;
	or.pred  	%p20, %p19, %p18;
	setp.ge.s32 	%p21, %r23, %r1;
	or.pred  	%p22, %p21, %p20;
	sub.f32 	%f42, %f18, %f58;
	abs.f32 	%f43, %f42;
	setp.geu.f32 	%p23, %f43, %f1;
	or.pred  	%p24, %p22, %p23;
	sub.f32 	%f44, %f19, %f58;
	abs.f32 	%f45, %f44;
	setp.geu.f32 	%p25, %f45, %f1;
	or.pred  	%p26, %p24, %p25;
	@%p26 bra 	$L__BB7_13;
	mul.wide.u32 	%rd25, %r27, 4;
	add.s64 	%rd26, %rd2, %rd25;
	ld.local.f32 	%f46, [%rd26];
	add.f32 	%f57, %f57, %f46;
	add.f32 	%f56, %f56, %f46;
	add.f32 	%f47, %f19, %f18;
	fma.rn.f32 	%f55, %f46, %f47, %f55;
	add.s32 	%r10, %r27, 1;
	setp.ne.s32 	%p27, %r27, %r3;
	mov.u32 	%r27, %r10;
	@%p27 bra 	$L__BB7_9;
	add.f32 	%f48, %f57, 0f3F800000;
	add.f32 	%f59, %f56, %f48;
	mov.f32 	%f58, %f55;
$L__BB7_12:
	div.rn.f32 	%f49, %f58, %f59;
	st.global.f32 	[%rd3], %f49;
$L__BB7_13:
	ret;

}
	// .globl	_Z26convert_dmap_to_mili_meterPf
.visible .entry _Z26convert_dmap_to_mili_meterPf(
	.param .u64 .ptr .align 1 _Z26convert_dmap_to_mili_meterPf_param_0
)
{
	.reg .b32 	%r<5>;
	.reg .b32 	%f<3>;
	.reg .b64 	%rd<5>;

	ld.param.u64 	%rd1, [_Z26convert_dmap_to_mili_meterPf_param_0];
	cvta.to.global.u64 	%rd2, %rd1;
	mov.u32 	%r1, %tid.x;
	mov.u32 	%r2, %ctaid.x;
	mov.u32 	%r3, %ntid.x;
	mad.lo.s32 	%r4, %r2, %r3, %r1;
	mul.wide.s32 	%rd3, %r4, 4;
	add.s64 	%rd4, %rd2, %rd3;
	ld.global.f32 	%f1, [%rd4];
	mul.f32 	%f2, %f1, 0f447A0000;
	st.global.f32 	[%rd4], %f2;
	ret;

}


// ===== COMPILED SASS (sm_100) =====

	.target	sm_100

	.elftype	@"ET_EXEC"


//--------------------- .note.nv.tkinfo           --------------------------
	.section	.note.nv.tkinfo,"",@"SHT_NOTE"
	.sectionflags	@"SHF_NOTE_NV_TKINFO"
	.tkinfo
        /*0018*/ 	.word	0x00000002
        /*0030*/ 	.string	""
        /*0030*/ 	.string	"ptxas"
        /*0030*/ 	.string	"Cuda compilation tools, release 13.0, V13.0.88"
        /*0030*/ 	.string	"Build cuda_13.0.r13.0/compiler.36424714_0"
        /*0030*/ 	.string	"-arch sm_100 -m 64 "



//--------------------- .note.nv.cuinfo           --------------------------
	.section	.note.nv.cuinfo,"",@"SHT_NOTE"
	.sectionflags	@"SHF_NOTE_NV_CUINFO"
        /*0018*/ 	.short	0x0002
        /*001a*/ 	.short	0x0064
        /*001c*/ 	.short	0x0082
	.zero		2


//--------------------- .nv.info                  --------------------------
	.section	.nv.info,"",@"SHT_CUDA_INFO"
	.align	4


	//----- nvinfo : EIATTR_REGCOUNT
	.align		4
        /*0000*/ 	.byte	0x04, 0x2f
        /*0002*/ 	.short	(.L_1 - .L_0)
	.align		4
.L_0:
        /*0004*/ 	.word	index@(_Z9cuda_testPfS_S_S_)
        /*0008*/ 	.word	0x0000000e


	//----- nvinfo : EIATTR_FRAME_SIZE
	.align		4
.L_1:
        /*000c*/ 	.byte	0x04, 0x11
        /*000e*/ 	.short	(.L_3 - .L_2)
	.align		4
.L_2:
        /*0010*/ 	.word	index@(_Z9cuda_testPfS_S_S_)
        /*0014*/ 	.word	0x00000000


	//----- nvinfo : EIATTR_REGCOUNT
	.align		4
.L_3:
        /*0018*/ 	.byte	0x04, 0x2f
        /*001a*/ 	.short	(.L_5 - .L_4)
	.align		4
.L_4:
        /*001c*/ 	.word	index@(_Z11gray_decodePhS_S_S_PiS0_S0_PsS0_)
        /*0020*/ 	.word	0x00000011


	//----- nvinfo : EIATTR_FRAME_SIZE
	.align		4
.L_5:
        /*0024*/ 	.byte	0x04, 0x11
        /*0026*/ 	.short	(.L_7 - .L_6)
	.align		4
.L_6:
        /*0028*/ 	.word	index@(_Z11gray_decodePhS_S_S_PiS0_S0_PsS0_)
        /*002c*/ 	.word	0x00000000


	//----- nvinfo : EIATTR_REGCOUNT
	.align		4
.L_7:
        /*0030*/ 	.byte	0x04, 0x2f
        /*0032*/ 	.short	(.L_9 - .L_8)
	.align		4
.L_8:
        /*0034*/ 	.word	index@(_Z18phase_shift_decodePhPiS0_PfPsS0_S1_)
        /*0038*/ 	.word	0x00000018


	//----- nvinfo : EIATTR_FRAME_SIZE
	.align		4
.L_9:
        /*003c*/ 	.byte	0x04, 0x11
        /*003e*/ 	.short	(.L_11 - .L_10)
	.align		4
.L_10:
        /*0040*/ 	.word	index@($__internal_5_$__cuda_sm3x_div_rn_noftz_f32_slowpath)
        /*0044*/ 	.word	0x00000000


	//----- nvinfo : EIATTR_FRAME_SIZE
	.align		4
.L_11:
        /*0048*/ 	.byte	0x04, 0x11
        /*004a*/ 	.short	(.L_13 - .L_12)
	.align		4
.L_12:
        /*004c*/ 	.word	index@(_Z18phase_shift_decodePhPiS0_PfPsS0_S1_)
        /*0050*/ 	.word	0x00000000


	//----- nvinfo : EIATTR_REGCOUNT
	.align		4
.L_13:
        /*0054*/ 	.byte	0x04, 0x2f
        /*0056*/ 	.short	(.L_15 - .L_14)
	.align		4
.L_14:
        /*0058*/ 	.word	index@(_Z28rectify_phase_and_belief_mapPfPsS_S_PiS1_S_S0_S_)
        /*005c*/ 	.word	0x00000018


	//----- nvinfo : EIATTR_FRAME_SIZE
	.align		4
.L_15:
        /*0060*/ 	.byte	0x04, 0x11
        /*0062*/ 	.short	(.L_17 - .L_16)
	.align		4
.L_16:
        /*0064*/ 	.word	index@(_Z28rectify_phase_and_belief_mapPfPsS_S_PiS1_S_S0_S_)
        /*0068*/ 	.word	0x00000000


	//----- nvinfo : EIATTR_REGCOUNT
	.align		4
.L_17:
        /*006c*/ 	.byte	0x04, 0x2f
        /*006e*/ 	.short	(.L_19 - .L_18)
	.align		4
.L_18:
        /*0070*/ 	.word	index@(_Z29gen_depth_from_index_matchingPfPiS0_S_S_S_S_S_S_S_PsS1_S_S_S0_)
        /*0074*/ 	.word	0x0000002e


	//----- nvinfo : EIATTR_FRAME_SIZE
	.align		4
.L_19:
        /*0078*/ 	.byte	0x04, 0x11
        /*007a*/ 	.short	(.L_21 - .L_20)
	.align		4
.L_20:
        /*007c*/ 	.word	index@($__internal_4_$__cuda_sm3x_div_rn_noftz_f32_slowpath)
        /*0080*/ 	.word	0x00000000


	//----- nvinfo : EIATTR_FRAME_SIZE
	.align		4
.L_21:
        /*0084*/ 	.byte	0x04, 0x11
        /*0086*/ 	.short	(.L_23 - .L_22)
	.align		4
.L_22:
        /*0088*/ 	.word	index@($__internal_3_$__cuda_sm20_div_rn_f64_full)
        /*008c*/ 	.word	0x00000000


	//----- nvinfo : EIATTR_FRAME_SIZE
	.align		4
.L_23:
        /*0090*/ 	.byte	0x04, 0x11
        /*0092*/ 	.short	(.L_25 - .L_24)
	.align		4
.L_24:
        /*0094*/ 	.word	index@(_Z29gen_depth_from_index_matchingPfPiS0_S_S_S_S_S_S_S_PsS1_S_S_S0_)
        /*0098*/ 	.word	0x00000000


	//----- nvinfo : EIATTR_REGCOUNT
	.align		4
.L_25:
        /*009c*/ 	.byte	0x04, 0x2f
        /*009e*/ 	.short	(.L_27 - .L_26)
	.align		4
.L_26:
        /*00a0*/ 	.word	index@(_Z33optimize_dmap_using_sub_pixel_mapPfS_PiS0_S_)
        /*00a4*/ 	.word	0x00000015


	//----- nvinfo : EIATTR_FRAME_SIZE
	.align		4
.L_27:
        /*00a8*/ 	.byte	0x04, 0x11
        /*00aa*/ 	.short	(.L_29 - .L_28)
	.align		4
.L_28:
        /*00ac*/ 	.word	index@($__internal_2_$__cuda_sm3x_div_rn_noftz_f32_slowpath)
        /*00b0*/ 	.word	0x00000000


	//----- nvinfo : EIATTR_FRAME_SIZE
	.align		4
.L_29:
        /*00b4*/ 	.byte	0x04, 0x11
        /*00b6*/ 	.short	(.L_31 - .L_30)
	.align		4
.L_30:
        /*00b8*/ 	.word	index@(_Z33optimize_dmap_using_sub_pixel_mapPfS_PiS0_S_)
        /*00bc*/ 	.word	0x00000000


	//----- nvinfo : EIATTR_REGCOUNT
	.align		4
.L_31:
        /*00c0*/ 	.byte	0x04, 0x2f
        /*00c2*/ 	.short	(.L_33 - .L_32)
	.align		4
.L_32:
        /*00c4*/ 	.word	index@(_Z20flying_points_filterPfS_PiS0_S_S_S0_S0_)
        /*00c8*/ 	.word	0x00000020


	//----- nvinfo : EIATTR_FRAME_SIZE
	.align		4
.L_33:
        /*00cc*/ 	.byte	0x04, 0x11
        /*00ce*/ 	.short	(.L_35 - .L_34)
	.align		4
.L_34:
        /*00d0*/ 	.word	index@($__internal_1_$__cuda_sm3x_div_rn_noftz_f32_slowpath)
        /*00d4*/ 	.word	0x00000000


	//----- nvinfo : EIATTR_FRAME_SIZE
	.align		4
.L_35:
        /*00d8*/ 	.byte	0x04, 0x11
        /*00da*/ 	.short	(.L_37 - .L_36)
	.align		4
.L_36:
        /*00dc*/ 	.word	index@(_Z20flying_points_filterPfS_PiS0_S_S_S0_S0_)
        /*00e0*/ 	.word	0x00000000


	//----- nvinfo : EIATTR_REGCOUNT
	.align		4
.L_37:
        /*00e4*/ 	.byte	0x04, 0x2f
        /*00e6*/ 	.short	(.L_39 - .L_38)
	.align		4
.L_38:
        /*00e8*/ 	.word	index@(_Z12depth_filterPfPiS0_S0_S_S0_)
        /*00ec*/ 	.word	0x00000018


	//----- nvinfo : EIATTR_FRAME_SIZE
	.align		4
.L_39:
        /*00f0*/ 	.byte	0x04, 0x11
        /*00f2*/ 	.short	(.L_41 - .L_40)
	.align		4
.L_40:
        /*00f4*/ 	.word	index@($__internal_0_$__cuda_sm3x_div_rn_noftz_f32_slowpath)
        /*00f8*/ 	.word	0x00000000


	//----- nvinfo : EIATTR_FRAME_SIZE
	.align		4
.L_41:
        /*00fc*/ 	.byte	0x04, 0x11
        /*00fe*/ 	.short	(.L_43 - .L_42)
	.align		4
.L_42:
        /*0100*/ 	.word	index@(_Z12depth_filterPfPiS0_S0_S_S0_)
        /*0104*/ 	.word	0x00000000


	//----- nvinfo : EIATTR_REGCOUNT
	.align		4
.L_43:
        /*0108*/ 	.byte	0x04, 0x2f
        /*010a*/ 	.short	(.L_45 - .L_44)
	.align		4
.L_44:
        /*010c*/ 	.word	index@(_Z26convert_dmap_to_mili_meterPf)
        /*0110*/ 	.word	0x00000008


	//----- nvinfo : EIATTR_FRAME_SIZE
	.align		4
.L_45:
        /*0114*/ 	.byte	0x04, 0x11
        /*0116*/ 	.short	(.L_47 - .L_46)
	.align		4
.L_46:
        /*0118*/ 	.word	index@(_Z26convert_dmap_to_mili_meterPf)
        /*011c*/ 	.word	0x00000000


	//----- nvinfo : EIATTR_MIN_STACK_SIZE
	.align		4
.L_47:
        /*0120*/ 	.byte	0x04, 0x12
        /*0122*/ 	.short	(.L_49 - .L_48)
	.align		4
.L_48:
        /*0124*/ 	.word	index@(_Z26convert_dmap_to_mili_meterPf)
        /*0128*/ 	.word	0x00000000


	//----- nvinfo : EIATTR_MIN_STACK_SIZE
	.align		4
.L_49:
        /*012c*/ 	.byte	0x04, 0x12
        /*012e*/ 	.short	(.L_51 - .L_50)
	.align		4
.L_50:
        /*0130*/ 	.word	index@(_Z12depth_filterPfPiS0_S0_S_S0_)
        /*0134*/ 	.word	0x00000000


	//----- nvinfo : EIATTR_MIN_STACK_SIZE
	.align		4
.L_51:
        /*0138*/ 	.byte	0x04, 0x12
        /*013a*/ 	.short	(.L_53 - .L_52)
	.align		4
.L_52:
        /*013c*/ 	.word	index@(_Z20flying_points_filterPfS_PiS0_S_S_S0_S0_)
        /*0140*/ 	.word	0x00000000


	//----- nvinfo : EIATTR_MIN_STACK_SIZE
	.align		4
.L_53:
        /*0144*/ 	.byte	0x04, 0x12
        /*0146*/ 	.short	(.L_55 - .L_54)
	.align		4
.L_54:
        /*0148*/ 	.word	index@(_Z33optimize_dmap_using_sub_pixel_mapPfS_PiS0_S_)
        /*014c*/ 	.word	0x00000000


	//----- nvinfo : EIATTR_MIN_STACK_SIZE
	.align		4
.L_55:
        /*0150*/ 	.byte	0x04, 0x12
        /*0152*/ 	.short	(.L_57 - .L_56)
	.align		4
.L_56:
        /*0154*/ 	.word	index@(_Z29gen_depth_from_index_matchingPfPiS0_S_S_S_S_S_S_S_PsS1_S_S_S0_)
        /*0158*/ 	.word	0x00000000


	//----- nvinfo : EIATTR_MIN_STACK_SIZE
	.align		4
.L_57:
        /*015c*/ 	.byte	0x04, 0x12
        /*015e*/ 	.short	(.L_59 - .L_58)
	.align		4
.L_58:
        /*0160*/ 	.word	index@(_Z28rectify_phase_and_belief_mapPfPsS_S_PiS1_S_S0_S_)
        /*0164*/ 	.word	0x00000000


	//----- nvinfo : EIATTR_MIN_STACK_SIZE
	.align		4
.L_59:
        /*0168*/ 	.byte	0x04, 0x12
        /*016a*/ 	.short	(.L_61 - .L_60)
	.align		4
.L_60:
        /*016c*/ 	.word	index@(_Z18phase_shift_decodePhPiS0_PfPsS0_S1_)
        /*0170*/ 	.word	0x00000000


	//----- nvinfo : EIATTR_MIN_STACK_SIZE
	.align		4
.L_61:
        /*0174*/ 	.byte	0x04, 0x12
        /*0176*/ 	.short	(.L_63 - .L_62)
	.align		4
.L_62:
        /*0178*/ 	.word	index@(_Z11gray_decodePhS_S_S_PiS0_S0_PsS0_)
        /*017c*/ 	.word	0x00000000


	//----- nvinfo : EIATTR_MIN_STACK_SIZE
	.align		4
.L_63:
        /*0180*/ 	.byte	0x04, 0x12
        /*0182*/ 	.short	(.L_65 - .L_64)
	.align		4
.L_64:
        /*0184*/ 	.word	index@(_Z9cuda_testPfS_S_S_)
        /*0188*/ 	.word	0x00000000
.L_65:


//--------------------- .nv.compat                --------------------------
	.section	.nv.compat,"",@"SHT_CUDA_COMPAT_INFO"
	.align	4
        /*0000*/ 	.byte	0x02, 0x09, 0x00, 0x00, 0x02, 0x02, 0x01, 0x00, 0x02, 0x05, 0x05, 0x00, 0x03, 0x07, 0x01, 0x01
        /*0010*/ 	.byte	0x02, 0x03, 0x00, 0x00, 0x02, 0x06, 0x01, 0x00, 0x04, 0x0b, 0x08, 0x00, 0x01, 0x00, 0x00, 0x00
        /*0020*/ 	.byte	0x00, 0x00, 0x00, 0x00


//--------------------- .nv.info._Z26convert_dmap_to_mili_meterPf --------------------------
	.section	.nv.info._Z26convert_dmap_to_mili_meterPf,"",@"SHT_CUDA_INFO"
	.sectionflags	@""
	.align	4


	//----- nvinfo : EIATTR_CUDA_API_VERSION
	.align		4
        /*0000*/ 	.byte	0x04, 0x37
        /*0002*/ 	.short	(.L_67 - .L_66)
.L_66:
        /*0004*/ 	.word	0x00000082


	//----- nvinfo : EIATTR_KPARAM_INFO
	.align		4
.L_67:
        /*0008*/ 	.byte	0x04, 0x17
        /*000a*/ 	.short	(.L_69 - .L_68)
.L_68:
        /*000c*/ 	.word	0x00000000
        /*0010*/ 	.short	0x0000
        /*0012*/ 	.short	0x0000
        /*0014*/ 	.byte	0x00, 0xf5, 0x21, 0x00


	//----- nvinfo : EIATTR_SPARSE_MMA_MASK
	.align		4
.L_69:
        /*0018*/ 	.byte	0x03, 0x50
        /*001a*/ 	.short	0x0000


	//----- nvinfo : EIATTR_MAXREG_COUNT
	.align		4
        /*001c*/ 	.byte	0x03, 0x1b
        /*001e*/ 	.short	0x00ff


	//----- nvinfo : EIATTR_MERCURY_ISA_VERSION
	.align		4
        /*0020*/ 	.byte	0x03, 0x5f
        /*0022*/ 	.short	0x0101


	//----- nvinfo : EIATTR_VRC_CTA_INIT_COUNT
	.align		4
        /*0024*/ 	.byte	0x02, 0x4a
	.zero		1
	.zero		1


	//----- nvinfo : EIATTR_EXIT_INSTR_OFFSETS
	.align		4
        /*0028*/ 	.byte	0x04, 0x1c
        /*002a*/ 	.short	(.L_71 - .L_70)


	//   ....[0]....
.L_70:
        /*002c*/ 	.word	0x000000b0


	//----- nvinfo : EIATTR_CBANK_PARAM_SIZE
	.align		4
.L_71:
        /*0030*/ 	.byte	0x03, 0x19
        /*0032*/ 	.short	0x0008


	//----- nvinfo : EIATTR_PARAM_CBANK
	.align		4
        /*0034*/ 	.byte	0x04, 0x0a
        /*0036*/ 	.short	(.L_73 - .L_72)
	.align		4
.L_72:
        /*0038*/ 	.word	index@(.nv.constant0._Z26convert_dmap_to_mili_meterPf)
        /*003c*/ 	.short	0x0380
        /*003e*/ 	.short	0x0008


	//----- nvinfo : EIATTR_SW_WAR
	.align		4
.L_73:
        /*0040*/ 	.byte	0x04, 0x36
        /*0042*/ 	.short	(.L_75 - .L_74)
.L_74:
        /*0044*/ 	.word	0x00000008
.L_75:


//--------------------- .nv.info._Z12depth_filterPfPiS0_S0_S_S0_ --------------------------
	.section	.nv.info._Z12depth_filterPfPiS0_S0_S_S0_,"",@"SHT_CUDA_INFO"
	.sectionflags	@""
	.align	4


	//----- nvinfo : EIATTR_CUDA_API_VERSION
	.align		4
        /*0000*/ 	.byte	0x04, 0x37
        /*0002*/ 	.short	(.L_77 - .L_76)
.L_76:
        /*0004*/ 	.word	0x00000082


	//----- nvinfo : EIATTR_KPARAM_INFO
	.align		4
.L_77:
        /*0008*/ 	.byte	0x04, 0x17
        /*000a*/ 	.short	(.L_79 - .L_78)
.L_78:
        /*000c*/ 	.word	0x00000000
        /*0010*/ 	.short	0x0005
        /*0012*/ 	.short	0x0028
        /*0014*/ 	.byte	0x00, 0xf5, 0x21, 0x00


	//----- nvinfo : EIATTR_KPARAM_INFO
	.align		4
.L_79:
        /*0018*/ 	.byte	0x04, 0x17
        /*001a*/ 	.short	(.L_81 - .L_80)
.L_80:
        /*001c*/ 	.word	0x00000000
        /*0020*/ 	.short	0x0004
        /*0022*/ 	.short	0x0020
        /*0024*/ 	.byte	0x00, 0xf5, 0x21, 0x00


	//----- nvinfo : EIATTR_KPARAM_INFO
	.align		4
.L_81:
        /*0028*/ 	.byte	0x04, 0x17
        /*002a*/ 	.short	(.L_83 - .L_82)
.L_82:
        /*002c*/ 	.word	0x00000000
        /*0030*/ 	.short	0x0003
        /*0032*/ 	.short	0x0018
        /*0034*/ 	.byte	0x00, 0xf5, 0x21, 0x00


	//----- nvinfo : EIATTR_KPARAM_INFO
	.align		4
.L_83:
        /*0038*/ 	.byte	0x04, 0x17
        /*003a*/ 	.short	(.L_85 - .L_84)
.L_84:
        /*003c*/ 	.word	0x00000000
        /*0040*/ 	.short	0x0002
        /*0042*/ 	.short	0x0010
        /*0044*/ 	.byte	0x00, 0xf5, 0x21, 0x00


	//----- nvinfo : EIATTR_KPARAM_INFO
	.align		4
.L_85:
        /*0048*/ 	.byte	0x04, 0x17
        /*004a*/ 	.short	(.L_87 - .L_86)
.L_86:
        /*004c*/ 	.word	0x00000000
        /*0050*/ 	.short	0x0001
        /*0052*/ 	.short	0x0008
        /*0054*/ 	.byte	0x00, 0xf5, 0x21, 0x00


	//----- nvinfo : EIATTR_KPARAM_INFO
	.align		4
.L_87:
        /*0058*/ 	.byte	0x04, 0x17
        /*005a*/ 	.short	(.L_89 - .L_88)
.L_88:
        /*005c*/ 	.word	0x00000000
        /*0060*/ 	.short	0x0000
        /*0062*/ 	.short	0x0000
        /*0064*/ 	.byte	0x00, 0xf5, 0x21, 0x00


	//----- nvinfo : EIATTR_SPARSE_MMA_MASK
	.align		4
.L_89:
        /*0068*/ 	.byte	0x03, 0x50
        /*006a*/ 	.short	0x0000


	//----- nvinfo : EIATTR_MAXREG_COUNT
	.align		4
        /*006c*/ 	.byte	0x03, 0x1b
        /*006e*/ 	.short	0x00ff


	//----- nvinfo : EIATTR_NUM_BARRIERS
	.align		4
        /*0070*/ 	.byte	0x02, 0x4c
        /*0072*/ 	.byte	0x01
	.zero		1


	//----- nvinfo : EIATTR_MERCURY_ISA_VERSION
	.align		4
        /*0074*/ 	.byte	0x03, 0x5f
        /*0076*/ 	.short	0x0101


	//----- nvinfo : EIATTR_VRC_CTA_INIT_COUNT
	.align		4
        /*0078*/ 	.byte	0x02, 0x4a
	.zero		1
	.zero		1


	//----- nvinfo : EIATTR_EXIT_INSTR_OFFSETS
	.align		4
        /*007c*/ 	.byte	0x04, 0x1c
        /*007e*/ 	.short	(.L_91 - .L_90)


	//   ....[0]....
.L_90:
        /*0080*/ 	.word	0x000000c0


	//   ....[1]....
        /*0084*/ 	.word	0x000008c0


	//   ....[2]....
        /*0088*/ 	.word	0x00000b30


	//----- nvinfo : EIATTR_CRS_STACK_SIZE
	.align		4
.L_91:
        /*008c*/ 	.byte	0x04, 0x1e
        /*008e*/ 	.short	(.L_93 - .L_92)
.L_92:
        /*0090*/ 	.word	0x00000000


	//----- nvinfo : EIATTR_CBANK_PARAM_SIZE
	.align		4
.L_93:
        /*0094*/ 	.byte	0x03, 0x19
        /*0096*/ 	.short	0x0030


	//----- nvinfo : EIATTR_PARAM_CBANK
	.align		4
        /*0098*/ 	.byte	0x04, 0x0a
        /*009a*/ 	.short	(.L_95 - .L_94)
	.align		4
.L_94:
        /*009c*/ 	.word	index@(.nv.constant0._Z12depth_filterPfPiS0_S0_S_S0_)
        /*00a0*/ 	.short	0x0380
        /*00a2*/ 	.short	0x0030


	//----- nvinfo : EIATTR_SW_WAR
	.align		4
.L_95:
        /*00a4*/ 	.byte	0x04, 0x36
        /*00a6*/ 	.short	(.L_97 - .L_96)
.L_96:
        /*00a8*/ 	.word	0x00000008
.L_97:


//--------------------- .nv.info._Z20flying_points_filterPfS_PiS0_S_S_S0_S0_ --------------------------
	.section	.nv.info._Z20flying_points_filterPfS_PiS0_S_S_S0_S0_,"",@"SHT_CUDA_INFO"
	.sectionflags	@""
	.align	4


	//----- nvinfo : EIATTR_CUDA_API_VERSION
	.align		4
        /*0000*/ 	.byte	0x04, 0x37
        /*0002*/ 	.short	(.L_99 - .L_98)
.L_98:
        /*0004*/ 	.word	0x00000082


	//----- nvinfo : EIATTR_KPARAM_INFO
	.align		4
.L_99:
        /*0008*/ 	.byte	0x04, 0x17
        /*000a*/ 	.short	(.L_101 - .L_100)
.L_100:
        /*000c*/ 	.word	0x00000000
        /*0010*/ 	.short	0x0007
        /*0012*/ 	.short	0x0038
        /*0014*/ 	.byte	0x00, 0xf5, 0x21, 0x00


	//----- nvinfo : EIATTR_KPARAM_INFO
	.align		4
.L_101:
        /*0018*/ 	.byte	0x04, 0x17
        /*001a*/ 	.short	(.L_103 - .L_102)
.L_102:
        /*001c*/ 	.word	0x00000000
        /*0020*/ 	.short	0x0006
        /*0022*/ 	.short	0x0030
        /*0024*/ 	.byte	0x00, 0xf5, 0x21, 0x00


	//----- nvinfo : EIATTR_KPARAM_INFO
	.align		4
.L_103:
        /*0028*/ 	.byte	0x04, 0x17
        /*002a*/ 	.short	(.L_105 - .L_104)
.L_104:
        /*002c*/ 	.word	0x00000000
        /*0030*/ 	.short	0x0005
        /*0032*/ 	.short	0x0028
        /*0034*/ 	.byte	0x00, 0xf5, 0x21, 0x00


	//----- nvinfo : EIATTR_KPARAM_INFO
	.align		4
.L_105:
        /*0038*/ 	.byte	0x04, 0x17
        /*003a*/ 	.short	(.L_107 - .L_106)
.L_106:
        /*003c*/ 	.word	0x00000000
        /*0040*/ 	.short	0x0004
        /*0042*/ 	.short	0x0020
        /*0044*/ 	.byte	0x00, 0xf5, 0x21, 0x00


	//----- nvinfo : EIATTR_KPARAM_INFO
	.align		4
.L_107:
        /*0048*/ 	.byte	0x04, 0x17
        /*004a*/ 	.short	(.L_109 - .L_108)
.L_108:
        /*004c*/ 	.word	0x00000000
        /*0050*/ 	.short	0x0003
        /*0052*/ 	.short	0x0018
        /*0054*/ 	.byte	0x00, 0xf5, 0x21, 0x00


	//----- nvinfo : EIATTR_KPARAM_INFO
	.align		4
.L_109:
        /*0058*/ 	.byte	0x04, 0x17
        /*005a*/ 	.short	(.L_111 - .L_110)
.L_110:
        /*005c*/ 	.word	0x00000000
        /*0060*/ 	.short	0x0002
        /*0062*/ 	.short	0x0010
        /*0064*/ 	.byte	0x00, 0xf5, 0x21, 0x00


	//----- nvinfo : EIATTR_KPARAM_INFO
	.align		4
.L_111:
        /*0068*/ 	.byte	0x04, 0x17
        /*006a*/ 	.short	(.L_113 - .L_112)
.L_112:
        /*006c*/ 	.word	0x00000000
        /*0070*/ 	.short	0x0001
        /*0072*/ 	.short	0x0008
        /*0074*/ 	.byte	0x00, 0xf5, 0x21, 0x00


	//----- nvinfo : EIATTR_KPARAM_INFO
	.align		4
.L_113:
        /*0078*/ 	.byte	0x04, 0x17
        /*007a*/ 	.short	(.L_115 - .L_114)
.L_114:
        /*007c*/ 	.word	0x00000000
        /*0080*/ 	.short	0x0000
        /*0082*/ 	.short	0x0000
        /*0084*/ 	.byte	0x00, 0xf5, 0x21, 0x00


	//----- nvinfo : EIATTR_SPARSE_MMA_MASK
	.align		4
.L_115:
        /*0088*/ 	.byte	0x03, 0x50
        /*008a*/ 	.short	0x0000


	//----- nvinfo : EIATTR_MAXREG_COUNT
	.align		4
        /*008c*/ 	.byte	0x03, 0x1b
        /*008e*/ 	.short	0x00ff


	//----- nvinfo : EIATTR_MERCURY_ISA_VERSION
	.align		4
        /*0090*/ 	.byte	0x03, 0x5f
        /*0092*/ 	.short	0x0101


	//----- nvinfo : EIATTR_VRC_CTA_INIT_COUNT
	.align		4
        /*0094*/ 	.byte	0x02, 0x4a
	.zero		1
	.zero		1


	//----- nvinfo : EIATTR_EXIT_INSTR_OFFSETS
	.align		4
        /*0098*/ 	.byte	0x04, 0x1c
        /*009a*/ 	.short	(.L_117 - .L_116)


	//   ....[0]....
.L_116:
        /*009c*/ 	.word	0x00000180


	//   ....[1]....
        /*00a0*/ 	.word	0x000011a0


	//   ....[2]....
        /*00a4*/ 	.word	0x000011c0


	//----- nvinfo : EIATTR_CRS_STACK_SIZE
	.align		4
.L_117:
        /*00a8*/ 	.byte	0x04, 0x1e
        /*00aa*/ 	.short	(.L_119 - .L_118)
.L_118:
        /*00ac*/ 	.word	0x00000000


	//----- nvinfo : EIATTR_CBANK_PARAM_SIZE
	.align		4
.L_119:
        /*00b0*/ 	.byte	0x03, 0x19
        /*00b2*/ 	.short	0x0040


	//----- nvinfo : EIATTR_PARAM_CBANK
	.align		4
        /*00b4*/ 	.byte	0x04, 0x0a
        /*00b6*/ 	.short	(.L_121 - .L_120)
	.align		4
.L_120:
        /*00b8*/ 	.word	index@(.nv.constant0._Z20flying_points_filterPfS_PiS0_S_S_S0_S0_)
        /*00bc*/ 	.short	0x0380
        /*00be*/ 	.short	0x0040


	//----- nvinfo : EIATTR_SW_WAR
	.align		4
.L_121:
        /*00c0*/ 	.byte	0x04, 0x36
        /*00c2*/ 	.short	(.L_123 - .L_122)
.L_122:
        /*00c4*/ 	.word	0x00000008
.L_123:


//--------------------- .nv.info._Z33optimize_dmap_using_sub_pixel_mapPfS_PiS0_S_ --------------------------
	.section	.nv.info._Z33optimize_dmap_using_sub_pixel_mapPfS_PiS0_S_,"",@"SHT_CUDA_INFO"
	.sectionflags	@""
	.align	4


	//----- nvinfo : EIATTR_CUDA_API_VERSION
	.align		4
        /*0000*/ 	.byte	0x04, 0x37
        /*0002*/ 	.short	(.L_125 - .L_124)
.L_124:
        /*0004*/ 	.word	0x00000082


	//----- nvinfo : EIATTR_KPARAM_INFO
	.align		4
.L_125:
        /*0008*/ 	.byte	0x04, 0x17
        /*000a*/ 	.short	(.L_127 - .L_126)
.L_126:
        /*000c*/ 	.word	0x00000000
        /*0010*/ 	.short	0x0004
        /*0012*/ 	.short	0x0020
        /*0014*/ 	.byte	0x00, 0xf5, 0x21, 0x00


	//----- nvinfo : EIATTR_KPARAM_INFO
	.align		4
.L_127:
        /*0018*/ 	.byte	0x04, 0x17
        /*001a*/ 	.short	(.L_129 - .L_128)
.L_128:
        /*001c*/ 	.word	0x00000000
        /*0020*/ 	.short	0x0003
        /*0022*/ 	.short	0x0018
        /*0024*/ 	.byte	0x00, 0xf5, 0x21, 0x00


	//----- nvinfo : EIATTR_KPARAM_INFO
	.align		4
.L_129:
        /*0028*/ 	.byte	0x04, 0x17
        /*002a*/ 	.short	(.L_131 - .L_130)
.L_130:
        /*002c*/ 	.word	0x00000000
        /*0030*/ 	.short	0x0002
        /*0032*/ 	.short	0x0010
        /*0034*/ 	.byte	0x00, 0xf5, 0x21, 0x00


	//----- nvinfo : EIATTR_KPARAM_INFO
	.align		4
.L_131:
        /*0038*/ 	.byte	0x04, 0x17
        /*003a*/ 	.short	(.L_133 - .L_132)
.L_132:
        /*003c*/ 	.word	0x00000000
        /*0040*/ 	.short	0x0001
        /*0042*/ 	.short	0x0008
        /*0044*/ 	.byte	0x00, 0xf5, 0x21, 0x00


	//----- nvinfo : EIATTR_KPARAM_INFO
	.align		4
.L_133:
        /*0048*/ 	.byte	0x04, 0x17
        /*004a*/ 	.short	(.L_135 - .L_134)
.L_134:
        /*004c*/ 	.word	0x00000000
        /*0050*/ 	.short	0x0000
        /*0052*/ 	.short	0x0000
        /*0054*/ 	.byte	0x00, 0xf5, 0x21, 0x00


	//----- nvinfo : EIATTR_SPARSE_MMA_MASK
	.align		4
.L_135:
        /*0058*/ 	.byte	0x03, 0x50
        /*005a*/ 	.short	0x0000


	//----- nvinfo : EIATTR_MAXREG_COUNT
	.align		4
        /*005c*/ 	.byte	0x03, 0x1b
        /*005e*/ 	.short	0x00ff


	//----- nvinfo : EIATTR_MERCURY_ISA_VERSION
	.align		4
        /*0060*/ 	.byte	0x03, 0x5f
        /*0062*/ 	.short	0x0101


	//----- nvinfo : EIATTR_VRC_CTA_INIT_COUNT
	.align		4
        /*0064*/ 	.byte	0x02, 0x4a
	.zero		1
	.zero		1


	//----- nvinfo : EIATTR_EXIT_INSTR_OFFSETS
	.align		4
        /*0068*/ 	.byte	0x04, 0x1c
        /*006a*/ 	.short	(.L_137 - .L_136)


	//   ....[0]....
.L_136:
        /*006c*/ 	.word	0x00000290


	//   ....[1]....
        /*0070*/ 	.word	0x000006c0


	//   ....[2]....
        /*0074*/ 	.word	0x00000700


	//----- nvinfo : EIATTR_CRS_STACK_SIZE
	.align		4
.L_137:
        /*0078*/ 	.byte	0x04, 0x1e
        /*007a*/ 	.short	(.L_139 - .L_138)
.L_138:
        /*007c*/ 	.word	0x00000000


	//----- nvinfo : EIATTR_CBANK_PARAM_SIZE
	.align		4
.L_139:
        /*0080*/ 	.byte	0x03, 0x19
        /*0082*/ 	.short	0x0028


	//----- nvinfo : EIATTR_PARAM_CBANK
	.align		4
        /*0084*/ 	.byte	0x04, 0x0a
        /*0086*/ 	.short	(.L_141 - .L_140)
	.align		4
.L_140:
        /*0088*/ 	.word	index@(.nv.constant0._Z33optimize_dmap_using_sub_pixel_mapPfS_PiS0_S_)
        /*008c*/ 	.short	0x0380
        /*008e*/ 	.short	0x0028


	//----- nvinfo : EIATTR_SW_WAR
	.align		4
.L_141:
        /*0090*/ 	.byte	0x04, 0x36
        /*0092*/ 	.short	(.L_143 - .L_142)
.L_142:
        /*0094*/ 	.word	0x00000008
.L_143:


//--------------------- .nv.info._Z29gen_depth_from_index_matchingPfPiS0_S_S_S_S_S_S_S_PsS1_S_S_S0_ --------------------------
	.section	.nv.info._Z29gen_depth_from_index_matchingPfPiS0_S_S_S_S_S_S_S_PsS1_S_S_S0_,"",@"SHT_CUDA_INFO"
	.sectionflags	@""
	.align	4


	//----- nvinfo : EIATTR_CUDA_API_VERSION
	.align		4
        /*0000*/ 	.byte	0x04, 0x37
        /*0002*/ 	.short	(.L_145 - .L_144)
.L_144:
        /*0004*/ 	.word	0x00000082


	//----- nvinfo : EIATTR_KPARAM_INFO
	.align		4
.L_145:
        /*0008*/ 	.byte	0x04, 0x17
        /*000a*/ 	.short	(.L_147 - .L_146)
.L_146:
        /*000c*/ 	.word	0x00000000
        /*0010*/ 	.short	0x000e
        /*0012*/ 	.short	0x0070
        /*0014*/ 	.byte	0x00, 0xf5, 0x21, 0x00


	//----- nvinfo : EIATTR_KPARAM_INFO
	.align		4
.L_147:
        /*0018*/ 	.byte	0x04, 0x17
        /*001a*/ 	.short	(.L_149 - .L_148)
.L_148:
        /*001c*/ 	.word	0x00000000
        /*0020*/ 	.short	0x000d
        /*0022*/ 	.short	0x0068
        /*0024*/ 	.byte	0x00, 0xf5, 0x21, 0x00


	//----- nvinfo : EIATTR_KPARAM_INFO
	.align		4
.L_149:
        /*0028*/ 	.byte	0x04, 0x17
        /*002a*/ 	.short	(.L_151 - .L_150)
.L_150:
        /*002c*/ 	.word	0x00000000
        /*0030*/ 	.short	0x000c
        /*0032*/ 	.short	0x0060
        /*0034*/ 	.byte	0x00, 0xf5, 0x21, 0x00


	//----- nvinfo : EIATTR_KPARAM_INFO
	.align		4
.L_151:
        /*0038*/ 	.byte	0x04, 0x17
        /*003a*/ 	.short	(.L_153 - .L_152)
.L_152:
        /*003c*/ 	.word	0x00000000
        /*0040*/ 	.short	0x000b
        /*0042*/ 	.short	0x0058
        /*0044*/ 	.byte	0x00, 0xf5, 0x21, 0x00


	//----- nvinfo : EIATTR_KPARAM_INFO
	.align		4
.L_153:
        /*0048*/ 	.byte	0x04, 0x17
        /*004a*/ 	.short	(.L_155 - .L_154)
.L_154:
        /*004c*/ 	.word	0x00000000
        /*0050*/ 	.short	0x000a
        /*0052*/ 	.short	0x0050
        /*0054*/ 	.byte	0x00, 0xf5, 0x21, 0x00


	//----- nvinfo : EIATTR_KPARAM_INFO
	.align		4
.L_155:
        /*0058*/ 	.byte	0x04, 0x17
        /*005a*/ 	.short	(.L_157 - .L_156)
.L_156:
        /*005c*/ 	.word	0x00000000
        /*0060*/ 	.short	0x0009
        /*0062*/ 	.short	0x0048
        /*0064*/ 	.byte	0x00, 0xf5, 0x21, 0x00


	//----- nvinfo : EIATTR_KPARAM_INFO
	.align		4
.L_157:
        /*0068*/ 	.byte	0x04, 0x17
        /*006a*/ 	.short	(.L_159 - .L_158)
.L_158:
        /*006c*/ 	.word	0x00000000
        /*0070*/ 	.short	0x0008
        /*0072*/ 	.short	0x0040
        /*0074*/ 	.byte	0x00, 0xf5, 0x21, 0x00


	//----- nvinfo : EIATTR_KPARAM_INFO
	.align		4
.L_159:
        /*0078*/ 	.byte	0x04, 0x17
        /*007a*/ 	.short	(.L_161 - .L_160)
.L_160:
        /*007c*/ 	.word	0x00000000
        /*0080*/ 	.short	0x0007
        /*0082*/ 	.short	0x0038
        /*0084*/ 	.byte	0x00, 0xf5, 0x21, 0x00


	//----- nvinfo : EIATTR_KPARAM_INFO
	.align		4
.L_161:
        /*0088*/ 	.byte	0x04, 0x17
        /*008a*/ 	.short	(.L_163 - .L_162)
.L_162:
        /*008c*/ 	.word	0x00000000
        /*0090*/ 	.short	0x0006
        /*0092*/ 	.short	0x0030
        /*0094*/ 	.byte	0x00, 0xf5, 0x21, 0x00


	//----- nvinfo : EIATTR_KPARAM_INFO
	.align		4
.L_163:
        /*0098*/ 	.byte	0x04, 0x17
        /*009a*/ 	.short	(.L_165 - .L_164)
.L_164:
        /*009c*/ 	.word	0x00000000
        /*00a0*/ 	.short	0x0005
        /*00a2*/ 	.short	0x0028
        /*00a4*/ 	.byte	0x00, 0xf5, 0x21, 0x00


	//----- nvinfo : EIATTR_KPARAM_INFO
	.align		4
.L_165:
        /*00a8*/ 	.byte	0x04, 0x17
        /*00aa*/ 	.short	(.L_167 - .L_166)
.L_166:
        /*00ac*/ 	.word	0x00000000
        /*00b0*/ 	.short	0x0004
        /*00b2*/ 	.short	0x0020
        /*00b4*/ 	.byte	0x00, 0xf5, 0x21, 0x00


	//----- nvinfo : EIATTR_KPARAM_INFO
	.align		4
.L_167:
        /*00b8*/ 	.byte	0x04, 0x17
        /*00ba*/ 	.short	(.L_169 - .L_168)
.L_168:
        /*00bc*/ 	.word	0x00000000
        /*00c0*/ 	.short	0x0003
        /*00c2*/ 	.short	0x0018
        /*00c4*/ 	.byte	0x00, 0xf5, 0x21, 0x00


	//----- nvinfo : EIATTR_KPARAM_INFO
	.align		4
.L_169:
        /*00c8*/ 	.byte	0x04, 0x17
        /*00ca*/ 	.short	(.L_171 - .L_170)
.L_170:
        /*00cc*/ 	.word	0x00000000
        /*00d0*/ 	.short	0x0002
        /*00d2*/ 	.short	0x0010
        /*00d4*/ 	.byte	0x00, 0xf5, 0x21, 0x00


	//----- nvinfo : EIATTR_KPARAM_INFO
	.align		4
.L_171:
        /*00d8*/ 	.byte	0x04, 0x17
        /*00da*/ 	.short	(.L_173 - .L_172)
.L_172:
        /*00dc*/ 	.word	0x00000000
        /*00e0*/ 	.short	0x0001
        /*00e2*/ 	.short	0x0008
        /*00e4*/ 	.byte	0x00, 0xf5, 0x21, 0x00


	//----- nvinfo : EIATTR_KPARAM_INFO
	.align		4
.L_173:
        /*00e8*/ 	.byte	0x04, 0x17
        /*00ea*/ 	.short	(.L_175 - .L_174)
.L_174:
        /*00ec*/ 	.word	0x00000000
        /*00f0*/ 	.short	0x0000
        /*00f2*/ 	.short	0x0000
        /*00f4*/ 	.byte	0x00, 0xf5, 0x21, 0x00


	//----- nvinfo : EIATTR_SPARSE_MMA_MASK
	.align		4
.L_175:
        /*00f8*/ 	.byte	0x03, 0x50
        /*00fa*/ 	.short	0x0000


	//----- nvinfo : EIATTR_MAXREG_COUNT
	.align		4
        /*00fc*/ 	.byte	0x03, 0x1b
        /*00fe*/ 	.short	0x00ff


	//----- nvinfo : EIATTR_MERCURY_ISA_VERSION
	.align		4
        /*0100*/ 	.byte	0x03, 0x5f
        /*0102*/ 	.short	0x0101


	//----- nvinfo : EIATTR_VRC_CTA_INIT_COUNT
	.align		4
        /*0104*/ 	.byte	0x02, 0x4a
	.zero		1
	.zero		1


	//----- nvinfo : EIATTR_EXIT_INSTR_OFFSETS
	.align		4
        /*0108*/ 	.byte	0x04, 0x1c
        /*010a*/ 	.short	(.L_177 - .L_176)


	//   ....[0]....
.L_176:
        /*010c*/ 	.word	0x000004a0


	//   ....[1]....
        /*0110*/ 	.word	0x00003cb0


	//----- nvinfo : EIATTR_CRS_STACK_SIZE
	.align		4
.L_177:
        /*0114*/ 	.byte	0x04, 0x1e
        /*0116*/ 	.short	(.L_179 - .L_178)
.L_178:
        /*0118*/ 	.word	0x00000000


	//----- nvinfo : EIATTR_CBANK_PARAM_SIZE
	.align		4
.L_179:
        /*011c*/ 	.byte	0x03, 0x19
        /*011e*/ 	.short	0x0078


	//----- nvinfo : EIATTR_PARAM_CBANK
	.align		4
        /*0120*/ 	.byte	0x04, 0x0a
        /*0122*/ 	.short	(.L_181 - .L_180)
	.align		4
.L_180:
        /*0124*/ 	.word	index@(.nv.constant0._Z29gen_depth_from_index_matchingPfPiS0_S_S_S_S_S_S_S_PsS1_S_S_S0_)
        /*0128*/ 	.short	0x0380
        /*012a*/ 	.short	0x0078


	//----- nvinfo : EIATTR_SW_WAR
	.align		4
.L_181:
        /*012c*/ 	.byte	0x04, 0x36
        /*012e*/ 	.short	(.L_183 - .L_182)
.L_182:
        /*0130*/ 	.word	0x00000008
.L_183:


//--------------------- .nv.info._Z28rectify_phase_and_belief_mapPfPsS_S_PiS1_S_S0_S_ --------------------------
	.section	.nv.info._Z28rectify_phase_and_belief_mapPfPsS_S_PiS1_S_S0_S_,"",@"SHT_CUDA_INFO"
	.sectionflags	@""
	.align	4


	//----- nvinfo : EIATTR_CUDA_API_VERSION
	.align		4
        /*0000*/ 	.byte	0x04, 0x37
        /*0002*/ 	.short	(.L_185 - .L_184)
.L_184:
        /*0004*/ 	.word	0x00000082


	//----- nvinfo : EIATTR_KPARAM_INFO
	.align		4
.L_185:
        /*0008*/ 	.byte	0x04, 0x17
        /*000a*/ 	.short	(.L_187 - .L_186)
.L_186:
        /*000c*/ 	.word	0x00000000
        /*0010*/ 	.short	0x0008
        /*0012*/ 	.short	0x0040
        /*0014*/ 	.byte	0x00, 0xf5, 0x21, 0x00


	//----- nvinfo : EIATTR_KPARAM_INFO
	.align		4
.L_187:
        /*0018*/ 	.byte	0x04, 0x17
        /*001a*/ 	.short	(.L_189 - .L_188)
.L_188:
        /*001c*/ 	.word	0x00000000
        /*0020*/ 	.short	0x0007
        /*0022*/ 	.short	0x0038
        /*0024*/ 	.byte	0x00, 0xf5, 0x21, 0x00


	//----- nvinfo : EIATTR_KPARAM_INFO
	.align		4
.L_189:
        /*0028*/ 	.byte	0x04, 0x17
        /*002a*/ 	.short	(.L_191 - .L_190)
.L_190:
        /*002c*/ 	.word	0x00000000
        /*0030*/ 	.short	0x0006
        /*0032*/ 	.short	0x0030
        /*0034*/ 	.byte	0x00, 0xf5, 0x21, 0x00


	//----- nvinfo : EIATTR_KPARAM_INFO
	.align		4
.L_191:
        /*0038*/ 	.byte	0x04, 0x17
        /*003a*/ 	.short	(.L_193 - .L_192)
.L_192:
        /*003c*/ 	.word	0x00000000
        /*0040*/ 	.short	0x0005
        /*0042*/ 	.short	0x0028
        /*0044*/ 	.byte	0x00, 0xf5, 0x21, 0x00


	//----- nvinfo : EIATTR_KPARAM_INFO
	.align		4
.L_193:
        /*0048*/ 	.byte	0x04, 0x17
        /*004a*/ 	.short	(.L_195 - .L_194)
.L_194:
        /*004c*/ 	.word	0x00000000
        /*0050*/ 	.short	0x0004
        /*0052*/ 	.short	0x0020
        /*0054*/ 	.byte	0x00, 0xf5, 0x21, 0x00


	//----- nvinfo : EIATTR_KPARAM_INFO
	.align		4
.L_195:
        /*0058*/ 	.byte	0x04, 0x17
        /*005a*/ 	.short	(.L_197 - .L_196)
.L_196:
        /*005c*/ 	.word	0x00000000
        /*0060*/ 	.short	0x0003
        /*0062*/ 	.short	0x0018
        /*0064*/ 	.byte	0x00, 0xf5, 0x21, 0x00


	//----- nvinfo : EIATTR_KPARAM_INFO
	.align		4
.L_197:
        /*0068*/ 	.byte	0x04, 0x17
        /*006a*/ 	.short	(.L_199 - .L_198)
.L_198:
        /*006c*/ 	.word	0x00000000
        /*0070*/ 	.short	0x0002
        /*0072*/ 	.short	0x0010
        /*0074*/ 	.byte	0x00, 0xf5, 0x21, 0x00


	//----- nvinfo : EIATTR_KPARAM_INFO
	.align		4
.L_199:
        /*0078*/ 	.byte	0x04, 0x17
        /*007a*/ 	.short	(.L_201 - .L_200)
.L_200:
        /*007c*/ 	.word	0x00000000
        /*0080*/ 	.short	0x0001
        /*0082*/ 	.short	0x0008
        /*0084*/ 	.byte	0x00, 0xf5, 0x21, 0x00


	//----- nvinfo : EIATTR_KPARAM_INFO
	.align		4
.L_201:
        /*0088*/ 	.byte	0x04, 0x17
        /*008a*/ 	.short	(.L_203 - .L_202)
.L_202:
        /*008c*/ 	.word	0x00000000
        /*0090*/ 	.short	0x0000
        /*0092*/ 	.short	0x0000
        /*0094*/ 	.byte	0x00, 0xf5, 0x21, 0x00


	//----- nvinfo : EIATTR_SPARSE_MMA_MASK
	.align		4
.L_203:
        /*0098*/ 	.byte	0x03, 0x50
        /*009a*/ 	.short	0x0000


	//----- nvinfo : EIATTR_MAXREG_COUNT
	.align		4
        /*009c*/ 	.byte	0x03, 0x1b
        /*009e*/ 	.short	0x00ff


	//----- nvinfo : EIATTR_MERCURY_ISA_VERSION
	.align		4
        /*00a0*/ 	.byte	0x03, 0x5f
        /*00a2*/ 	.short	0x0101


	//----- nvinfo : EIATTR_VRC_CTA_INIT_COUNT
	.align		4
        /*00a4*/ 	.byte	0x02, 0x4a
	.zero		1
	.zero		1


	//----- nvinfo : EIATTR_EXIT_INSTR_OFFSETS
	.align		4
        /*00a8*/ 	.byte	0x04, 0x1c
        /*00aa*/ 	.short	(.L_205 - .L_204)


	//   ....[0]....
.L_204:
        /*00ac*/ 	.word	0x00000510


	//----- nvinfo : EIATTR_CBANK_PARAM_SIZE
	.align		4
.L_205:
        /*00b0*/ 	.byte	0x03, 0x19
        /*00b2*/ 	.short	0x0048


	//----- nvinfo : EIATTR_PARAM_CBANK
	.align		4
        /*00b4*/ 	.byte	0x04, 0x0a
        /*00b6*/ 	.short	(.L_207 - .L_206)
	.align		4
.L_206:
        /*00b8*/ 	.word	index@(.nv.constant0._Z28rectify_phase_and_belief_mapPfPsS_S_PiS1_S_S0_S_)
        /*00bc*/ 	.short	0x0380
        /*00be*/ 	.short	0x0048


	//----- nvinfo : EIATTR_SW_WAR
	.align		4
.L_207:
        /*00c0*/ 	.byte	0x04, 0x36
        /*00c2*/ 	.short	(.L_209 - .L_208)
.L_208:
        /*00c4*/ 	.word	0x00000008
.L_209:


//--------------------- .nv.info._Z18phase_shift_decodePhPiS0_PfPsS0_S1_ --------------------------
	.section	.nv.info._Z18phase_shift_decodePhPiS0_PfPsS0_S1_,"",@"SHT_CUDA_INFO"
	.sectionflags	@""
	.align	4


	//----- nvinfo : EIATTR_CUDA_API_VERSION
	.align		4
        /*0000*/ 	.byte	0x04, 0x37
        /*0002*/ 	.short	(.L_211 - .L_210)
.L_210:
        /*0004*/ 	.word	0x00000082


	//----- nvinfo : EIATTR_KPARAM_INFO
	.align		4
.L_211:
        /*0008*/ 	.byte	0x04, 0x17
        /*000a*/ 	.short	(.L_213 - .L_212)
.L_212:
        /*000c*/ 	.word	0x00000000
        /*0010*/ 	.short	0x0006
        /*0012*/ 	.short	0x0030
        /*0014*/ 	.byte	0x00, 0xf5, 0x21, 0x00


	//----- nvinfo : EIATTR_KPARAM_INFO
	.align		4
.L_213:
        /*0018*/ 	.byte	0x04, 0x17
        /*001a*/ 	.short	(.L_215 - .L_214)
.L_214:
        /*001c*/ 	.word	0x00000000
        /*0020*/ 	.short	0x0005
        /*0022*/ 	.short	0x0028
        /*0024*/ 	.byte	0x00, 0xf5, 0x21, 0x00


	//----- nvinfo : EIATTR_KPARAM_INFO
	.align		4
.L_215:
        /*0028*/ 	.byte	0x04, 0x17
        /*002a*/ 	.short	(.L_217 - .L_216)
.L_216:
        /*002c*/ 	.word	0x00000000
        /*0030*/ 	.short	0x0004
        /*0032*/ 	.short	0x0020
        /*0034*/ 	.byte	0x00, 0xf5, 0x21, 0x00


	//----- nvinfo : EIATTR_KPARAM_INFO
	.align		4
.L_217:
        /*0038*/ 	.byte	0x04, 0x17
        /*003a*/ 	.short	(.L_219 - .L_218)
.L_218:
        /*003c*/ 	.word	0x00000000
        /*0040*/ 	.short	0x0003
        /*0042*/ 	.short	0x0018
        /*0044*/ 	.byte	0x00, 0xf5, 0x21, 0x00


	//----- nvinfo : EIATTR_KPARAM_INFO
	.align		4
.L_219:
        /*0048*/ 	.byte	0x04, 0x17
        /*004a*/ 	.short	(.L_221 - .L_220)
.L_220:
        /*004c*/ 	.word	0x00000000
        /*0050*/ 	.short	0x0002
        /*0052*/ 	.short	0x0010
        /*0054*/ 	.byte	0x00, 0xf5, 0x21, 0x00


	//----- nvinfo : EIATTR_KPARAM_INFO
	.align		4
.L_221:
        /*0058*/ 	.byte	0x04, 0x17
        /*005a*/ 	.short	(.L_223 - .L_222)
.L_222:
        /*005c*/ 	.word	0x00000000
        /*0060*/ 	.short	0x0001
        /*0062*/ 	.short	0x0008
        /*0064*/ 	.byte	0x00, 0xf5, 0x21, 0x00


	//----- nvinfo : EIATTR_KPARAM_INFO
	.align		4
.L_223:
        /*0068*/ 	.byte	0x04, 0x17
        /*006a*/ 	.short	(.L_225 - .L_224)
.L_224:
        /*006c*/ 	.word	0x00000000
        /*0070*/ 	.short	0x0000
        /*0072*/ 	.short	0x0000
        /*0074*/ 	.byte	0x00, 0xf5, 0x21, 0x00


	//----- nvinfo : EIATTR_SPARSE_MMA_MASK
	.align		4
.L_225:
        /*0078*/ 	.byte	0x03, 0x50
        /*007a*/ 	.short	0x0000


	//----- nvinfo : EIATTR_MAXREG_COUNT
	.align		4
        /*007c*/ 	.byte	0x03, 0x1b
        /*007e*/ 	.short	0x00ff


	//----- nvinfo : EIATTR_MERCURY_ISA_VERSION
	.align		4
        /*0080*/ 	.byte	0x03, 0x5f
        /*0082*/ 	.short	0x0101


	//----- nvinfo : EIATTR_VRC_CTA_INIT_COUNT
	.align		4
        /*0084*/ 	.byte	0x02, 0x4a
	.zero		1
	.zero		1


	//----- nvinfo : EIATTR_EXIT_INSTR_OFFSETS
	.align		4
        /*0088*/ 	.byte	0x04, 0x1c
        /*008a*/ 	.short	(.L_227 - .L_226)


	//   ....[0]....
.L_226:
        /*008c*/ 	.word	0x00000120


	//   ....[1]....
        /*0090*/ 	.word	0x00000360


	//   ....[2]....
        /*0094*/ 	.word	0x000008a0


	//   ....[3]....
        /*0098*/ 	.word	0x000008d0


	//----- nvinfo : EIATTR_CRS_STACK_SIZE
	.align		4
.L_227:
        /*009c*/ 	.byte	0x04, 0x1e
        /*009e*/ 	.short	(.L_229 - .L_228)
.L_228:
        /*00a0*/ 	.word	0x00000000


	//----- nvinfo : EIATTR_CBANK_PARAM_SIZE
	.align		4
.L_229:
        /*00a4*/ 	.byte	0x03, 0x19
        /*00a6*/ 	.short	0x0038


	//----- nvinfo : EIATTR_PARAM_CBANK
	.align		4
        /*00a8*/ 	.byte	0x04, 0x0a
        /*00aa*/ 	.short	(.L_231 - .L_230)
	.align		4
.L_230:
        /*00ac*/ 	.word	index@(.nv.constant0._Z18phase_shift_decodePhPiS0_PfPsS0_S1_)
        /*00b0*/ 	.short	0x0380
        /*00b2*/ 	.short	0x0038


	//----- nvinfo : EIATTR_SW_WAR
	.align		4
.L_231:
        /*00b4*/ 	.byte	0x04, 0x36
        /*00b6*/ 	.short	(.L_233 - .L_232)
.L_232:
        /*00b8*/ 	.word	0x00000008
.L_233:


//--------------------- .nv.info._Z11gray_decodePhS_S_S_PiS0_S0_PsS0_ --------------------------
	.section	.nv.info._Z11gray_decodePhS_S_S_PiS0_S0_PsS0_,"",@"SHT_CUDA_INFO"
	.sectionflags	@""
	.align	4


	//----- nvinfo : EIATTR_CUDA_API_VERSION
	.align		4
        /*0000*/ 	.byte	0x04, 0x37
        /*0002*/ 	.short	(.L_235 - .L_234)
.L_234:
        /*0004*/ 	.word	0x00000082


	//----- nvinfo : EIATTR_KPARAM_INFO
	.align		4
.L_235:
        /*0008*/ 	.byte	0x04, 0x17
        /*000a*/ 	.short	(.L_237 - .L_236)
.L_236:
        /*000c*/ 	.word	0x00000000
        /*0010*/ 	.short	0x0008
        /*0012*/ 	.short	0x0040
        /*0014*/ 	.byte	0x00, 0xf5, 0x21, 0x00


	//----- nvinfo : EIATTR_KPARAM_INFO
	.align		4
.L_237:
        /*0018*/ 	.byte	0x04, 0x17
        /*001a*/ 	.short	(.L_239 - .L_238)
.L_238:
        /*001c*/ 	.word	0x00000000
        /*0020*/ 	.short	0x0007
        /*0022*/ 	.short	0x0038
        /*0024*/ 	.byte	0x00, 0xf5, 0x21, 0x00


	//----- nvinfo : EIATTR_KPARAM_INFO
	.align		4
.L_239:
        /*0028*/ 	.byte	0x04, 0x17
        /*002a*/ 	.short	(.L_241 - .L_240)
.L_240:
        /*002c*/ 	.word	0x00000000
        /*0030*/ 	.short	0x0006
        /*0032*/ 	.short	0x0030
        /*0034*/ 	.byte	0x00, 0xf5, 0x21, 0x00


	//----- nvinfo : EIATTR_KPARAM_INFO
	.align		4
.L_241:
        /*0038*/ 	.byte	0x04, 0x17
        /*003a*/ 	.short	(.L_243 - .L_242)
.L_242:
        /*003c*/ 	.word	0x00000000
        /*0040*/ 	.short	0x0005
        /*0042*/ 	.short	0x0028
        /*0044*/ 	.byte	0x00, 0xf5, 0x21, 0x00


	//----- nvinfo : EIATTR_KPARAM_INFO
	.align		4
.L_243:
        /*0048*/ 	.byte	0x04, 0x17
        /*004a*/ 	.short	(.L_245 - .L_244)
.L_244:
        /*004c*/ 	.word	0x00000000
        /*0050*/ 	.short	0x0004
        /*0052*/ 	.short	0x0020
        /*0054*/ 	.byte	0x00, 0xf5, 0x21, 0x00


	//----- nvinfo : EIATTR_KPARAM_INFO
	.align		4
.L_245:
        /*0058*/ 	.byte	0x04, 0x17
        /*005a*/ 	.short	(.L_247 - .L_246)
.L_246:
        /*005c*/ 	.word	0x00000000
        /*0060*/ 	.short	0x0003
        /*0062*/ 	.short	0x0018
        /*0064*/ 	.byte	0x00, 0xf5, 0x21, 0x00


	//----- nvinfo : EIATTR_KPARAM_INFO
	.align		4
.L_247:
        /*0068*/ 	.byte	0x04, 0x17
        /*006a*/ 	.short	(.L_249 - .L_248)
.L_248:
        /*006c*/ 	.word	0x00000000
        /*0070*/ 	.short	0x0002
        /*0072*/ 	.short	0x0010
        /*0074*/ 	.byte	0x00, 0xf5, 0x21, 0x00


	//----- nvinfo : EIATTR_KPARAM_INFO
	.align		4
.L_249:
        /*0078*/ 	.byte	0x04, 0x17
        /*007a*/ 	.short	(.L_251 - .L_250)
.L_250:
        /*007c*/ 	.word	0x00000000
        /*0080*/ 	.short	0x0001
        /*0082*/ 	.short	0x0008
        /*0084*/ 	.byte	0x00, 0xf5, 0x21, 0x00


	//----- nvinfo : EIATTR_KPARAM_INFO
	.align		4
.L_251:
        /*0088*/ 	.byte	0x04, 0x17
        /*008a*/ 	.short	(.L_253 - .L_252)
.L_252:
        /*008c*/ 	.word	0x00000000
        /*0090*/ 	.short	0x0000
        /*0092*/ 	.short	0x0000
        /*0094*/ 	.byte	0x00, 0xf5, 0x21, 0x00


	//----- nvinfo : EIATTR_SPARSE_MMA_MASK
	.align		4
.L_253:
        /*0098*/ 	.byte	0x03, 0x50
        /*009a*/ 	.short	0x0000


	//----- nvinfo : EIATTR_MAXREG_COUNT
	.align		4
        /*009c*/ 	.byte	0x03, 0x1b
        /*009e*/ 	.short	0x00ff


	//----- nvinfo : EIATTR_MERCURY_ISA_VERSION
	.align		4
        /*00a0*/ 	.byte	0x03, 0x5f
        /*00a2*/ 	.short	0x0101


	//----- nvinfo : EIATTR_VRC_CTA_INIT_COUNT
	.align		4
        /*00a4*/ 	.byte	0x02, 0x4a
	.zero		1
	.zero		1


	//----- nvinfo : EIATTR_EXIT_INSTR_OFFSETS
	.align		4
        /*00a8*/ 	.byte	0x04, 0x1c
        /*00aa*/ 	.short	(.L_255 - .L_254)


	//   ....[0]....
.L_254:
        /*00ac*/ 	.word	0x00000110


	//   ....[1]....
        /*00b0*/ 	.word	0x00000470


	//----- nvinfo : EIATTR_CRS_STACK_SIZE
	.align		4
.L_255:
        /*00b4*/ 	.byte	0x04, 0x1e
        /*00b6*/ 	.short	(.L_257 - .L_256)
.L_256:
        /*00b8*/ 	.word	0x00000000


	//----- nvinfo : EIATTR_CBANK_PARAM_SIZE
	.align		4
.L_257:
        /*00bc*/ 	.byte	0x03, 0x19
        /*00be*/ 	.short	0x0048


	//----- nvinfo : EIATTR_PARAM_CBANK
	.align		4
        /*00c0*/ 	.byte	0x04, 0x0a
        /*00c2*/ 	.short	(.L_259 - .L_258)
	.align		4
.L_258:
        /*00c4*/ 	.word	index@(.nv.constant0._Z11gray_decodePhS_S_S_PiS0_S0_PsS0_)
        /*00c8*/ 	.short	0x0380
        /*00ca*/ 	.short	0x0048


	//----- nvinfo : EIATTR_SW_WAR
	.align		4
.L_259:
        /*00cc*/ 	.byte	0x04, 0x36
        /*00ce*/ 	.short	(.L_261 - .L_260)
.L_260:
        /*00d0*/ 	.word	0x00000008
.L_261:


//--------------------- .nv.info._Z9cuda_testPfS_S_S_ --------------------------
	.section	.nv.info._Z9cuda_testPfS_S_S_,"",@"SHT_CUDA_INFO"
	.sectionflags	@""
	.align	4


	//----- nvinfo : EIATTR_CUDA_API_VERSION
	.align		4
        /*0000*/ 	.byte	0x04, 0x37
        /*0002*/ 	.short	(.L_263 - .L_262)
.L_262:
        /*0004*/ 	.word	0x00000082


	//----- nvinfo : EIATTR_KPARAM_INFO
	.align		4
.L_263:
        /*0008*/ 	.byte	0x04, 0x17
        /*000a*/ 	.short	(.L_265 - .L_264)
.L_264:
        /*000c*/ 	.word	0x00000000
        /*0010*/ 	.short	0x0003
        /*0012*/ 	.short	0x0018
        /*0014*/ 	.byte	0x00, 0xf5, 0x21, 0x00


	//----- nvinfo : EIATTR_KPARAM_INFO
	.align		4
.L_265:
        /*0018*/ 	.byte	0x04, 0x17
        /*001a*/ 	.short	(.L_267 - .L_266)
.L_266:
        /*001c*/ 	.word	0x00000000
        /*0020*/ 	.short	0x0002
        /*0022*/ 	.short	0x0010
        /*0024*/ 	.byte	0x00, 0xf5, 0x21, 0x00


	//----- nvinfo : EIATTR_KPARAM_INFO
	.align		4
.L_267:
        /*0028*/ 	.byte	0x04, 0x17
        /*002a*/ 	.short	(.L_269 - .L_268)
.L_268:
        /*002c*/ 	.word	0x00000000
        /*0030*/ 	.short	0x0001
        /*0032*/ 	.short	0x0008
        /*0034*/ 	.byte	0x00, 0xf5, 0x21, 0x00


	//----- nvinfo : EIATTR_KPARAM_INFO
	.align		4
.L_269:
        /*0038*/ 	.byte	0x04, 0x17
        /*003a*/ 	.short	(.L_271 - .L_270)
.L_270:
        /*003c*/ 	.word	0x00000000
        /*0040*/ 	.short	0x0000
        /*0042*/ 	.short	0x0000
        /*0044*/ 	.byte	0x00, 0xf5, 0x21, 0x00


	//----- nvinfo : EIATTR_SPARSE_MMA_MASK
	.align		4
.L_271:
        /*0048*/ 	.byte	0x03, 0x50
        /*004a*/ 	.short	0x0000


	//----- nvinfo : EIATTR_MAXREG_COUNT
	.align		4
        /*004c*/ 	.byte	0x03, 0x1b
        /*004e*/ 	.short	0x00ff


	//----- nvinfo : EIATTR_MERCURY_ISA_VERSION
	.align		4
        /*0050*/ 	.byte	0x03, 0x5f
        /*0052*/ 	.short	0x0101


	//----- nvinfo : EIATTR_VRC_CTA_INIT_COUNT
	.align		4
        /*0054*/ 	.byte	0x02, 0x4a
	.zero		1
	.zero		1


	//----- nvinfo : EIATTR_EXIT_INSTR_OFFSETS
	.align		4
        /*0058*/ 	.byte	0x04, 0x1c
        /*005a*/ 	.short	(.L_273 - .L_272)


	//   ....[0]....
.L_272:
        /*005c*/ 	.word	0x00000130


	//----- nvinfo : EIATTR_CBANK_PARAM_SIZE
	.align		4
.L_273:
        /*0060*/ 	.byte	0x03, 0x19
        /*0062*/ 	.short	0x0020


	//----- nvinfo : EIATTR_PARAM_CBANK
	.align		4
        /*0064*/ 	.byte	0x04, 0x0a
        /*0066*/ 	.short	(.L_275 - .L_274)
	.align		4
.L_274:
        /*0068*/ 	.word	index@(.nv.constant0._Z9cuda_testPfS_S_S_)
        /*006c*/ 	.short	0x0380
        /*006e*/ 	.short	0x0020


	//----- nvinfo : EIATTR_SW_WAR
	.align		4
.L_275:
        /*0070*/ 	.byte	0x04, 0x36
        /*0072*/ 	.short	(.L_277 - .L_276)
.L_276:
        /*0074*/ 	.word	0x00000008
.L_277:


//--------------------- .nv.callgraph             --------------------------
	.section	.nv.callgraph,"",@"SHT_CUDA_CALLGRAPH"
	.align	4
	.sectionentsize	8
	.align		4
        /*0000*/ 	.word	0x00000000
	.align		4
        /*0004*/ 	.word	0xffffffff
	.align		4
        /*0008*/ 	.word	0x00000000
	.align		4
        /*000c*/ 	.word	0xfffffffe
	.align		4
        /*0010*/ 	.word	0x00000000
	.align		4
        /*0014*/ 	.word	0xfffffffd
	.align		4
        /*0018*/ 	.word	0x00000000
	.align		4
        /*001c*/ 	.word	0xfffffffc


//--------------------- .text._Z26convert_dmap_to_mili_meterPf --------------------------
	.section	.text._Z26convert_dmap_to_mili_meterPf,"ax",@progbits
	.align	128
        .global         _Z26convert_dmap_to_mili_meterPf
        .type           _Z26convert_dmap_to_mili_meterPf,@function
        .size           _Z26convert_dmap_to_mili_meterPf,(.L_x_201 - _Z26convert_dmap_to_mili_meterPf)
        .other          _Z26convert_dmap_to_mili_meterPf,@"STO_CUDA_ENTRY STV_DEFAULT"
_Z26convert_dmap_to_mili_meterPf:
.text._Z26convert_dmap_to_mili_meterPf:
[----:B------:R-:W-:Y:S01]  /*0000*/  LDC R1, c[0x0][0x37c] ;  /* 0x0000df00ff017b82 */ /* 0x000fe20000000800 */
[----:B------:R-:W0:Y:S07]  /*0010*/  S2R R5, SR_TID.X ;  /* 0x0000000000057919 */ /* 0x000e2e0000002100 */
[----:B------:R-:W0:Y:S01]  /*0020*/  S2UR UR6, SR_CTAID.X ;  /* 0x00000000000679c3 */ /* 0x000e220000002500 */
[----:B------:R-:W1:Y:S07]  /*0030*/  LDCU.64 UR4, c[0x0][0x358] ;  /* 0x00006b00ff0477ac */ /* 0x000e6e0008000a00 */
[----:B------:R-:W0:Y:S08]  /*0040*/  LDC R0, c[0x0][0x360] ;  /* 0x0000d800ff007b82 */ /* 0x000e300000000800 */
[----:B------:R-:W2:Y:S01]  /*0050*/  LDC.64 R2, c[0x0][0x380] ;  /* 0x0000e000ff027b82 */ /* 0x000ea20000000a00 */
[----:B0-----:R-:W-:-:S04]  /*0060*/  IMAD R5, R0, UR6, R5 ;  /* 0x0000000600057c24 */ /* 0x001fc8000f8e0205 */
[----:B--2---:R-:W-:-:S05]  /*0070*/  IMAD.WIDE R2, R5, 0x4, R2 ;  /* 0x0000000405027825 */ /* 0x004fca00078e0202 */
[----:B-1----:R-:W2:Y:S02]  /*0080*/  LDG.E R0, desc[UR4][R2.64] ;  /* 0x0000000402007981 */ /* 0x002ea4000c1e1900 */
[----:B--2---:R-:W-:-:S05]  /*0090*/  FMUL R5, R0, 1000 ;  /* 0x447a000000057820 */ /* 0x004fca0000400000 */
[----:B------:R-:W-:Y:S01]  /*00a0*/  STG.E desc[UR4][R2.64], R5 ;  /* 0x0000000502007986 */ /* 0x000fe2000c101904 */
[----:B------:R-:W-:Y:S05]  /*00b0*/  EXIT ;  /* 0x000000000000794d */ /* 0x000fea0003800000 */
.L_x_0:
[----:B------:R-:W-:-:S00]  /*00c0*/  BRA `(.L_x_0) ;  /* 0xfffffffc00fc7947 */ /* 0x000fc0000383ffff */
[----:B------:R-:W-:-:S00]  /*00d0*/  NOP ;  /* 0x0000000000007918 */ /* 0x000fc00000000000 */
        /* <DEDUP_REMOVED lines=10> */
.L_x_201:


//--------------------- .text._Z12depth_filterPfPiS0_S0_S_S0_ --------------------------
	.section	.text._Z12depth_filterPfPiS0_S0_S_S0_,"ax",@progbits
	.align	128
        .global         _Z12depth_filterPfPiS0_S0_S_S0_
        .type           _Z12depth_filterPfPiS0_S0_S_S0_,@function
        .size           _Z12depth_filterPfPiS0_S0_S_S0_,(.L_x_195 - _Z12depth_filterPfPiS0_S0_S_S0_)
        .other          _Z12depth_filterPfPiS0_S0_S_S0_,@"STO_CUDA_ENTRY STV_DEFAULT"
_Z12depth_filterPfPiS0_S0_S_S0_:
.text._Z12depth_filterPfPiS0_S0_S_S0_:
[----:B------:R-:W-:Y:S01]  /*0000*/  LDC R1, c[0x0][0x37c] ;  /* 0x0000df00ff017b82 */ /* 0x000fe20000000800 */
[----:B------:R-:W0:Y:S07]  /*0010*/  S2R R0, SR_TID.X ;  /* 0x0000000000007919 */ /* 0x000e2e0000002100 */
[----:B------:R-:W0:Y:S01]  /*0020*/  S2UR UR4, SR_CTAID.X ;  /* 0x00000000000479c3 */ /* 0x000e220000002500 */
[----:B------:R-:W1:Y:S07]  /*0030*/  LDCU.64 UR6, c[0x0][0x358] ;  /* 0x00006b00ff0677ac */ /* 0x000e6e0008000a00 */
[----:B------:R-:W0:Y:S08]  /*0040*/  LDC R3, c[0x0][0x360] ;  /* 0x0000d800ff037b82 */ /* 0x000e300000000800 */
[----:B------:R-:W2:Y:S08]  /*0050*/  LDC.64 R4, c[0x0][0x380] ;  /* 0x0000e000ff047b82 */ /* 0x000eb00000000a00 */
[----:B------:R-:W3:Y:S01]  /*0060*/  LDC.64 R8, c[0x0][0x390] ;  /* 0x0000e400ff087b82 */ /* 0x000ee20000000a00 */
[----:B0-----:R-:W-:-:S04]  /*0070*/  IMAD R0, R3, UR4, R0 ;  /* 0x0000000403007c24 */ /* 0x001fc8000f8e0200 */
[----:B--2---:R-:W-:-:S05]  /*0080*/  IMAD.WIDE R4, R0, 0x4, R4 ;  /* 0x0000000400047825 */ /* 0x004fca00078e0204 */
[----:B-1----:R-:W2:Y:S04]  /*0090*/  LDG.E R3, desc[UR6][R4.64] ;  /* 0x0000000604037981 */ /* 0x002ea8000c1e1900 */
[----:B---3--:R0:W5:Y:S01]  /*00a0*/  LDG.E R8, desc[UR6][R8.64] ;  /* 0x0000000608087981 */ /* 0x008162000c1e1900 */
[----:B--2---:R-:W-:-:S13]  /*00b0*/  FSETP.NEU.AND P0, PT, R3, RZ, PT ;  /* 0x000000ff0300720b */ /* 0x004fda0003f0d000 */
[----:B0-----:R-:W-:Y:S05]  /*00c0*/  @!P0 EXIT ;  /* 0x000000000000894d */ /* 0x001fea0003800000 */
[----:B------:R-:W0:Y:S08]  /*00d0*/  LDC.64 R12, c[0x0][0x398] ;  /* 0x0000e600ff0c7b82 */ /* 0x000e300000000a00 */
[----:B------:R-:W1:Y:S08]  /*00e0*/  LDC.64 R14, c[0x0][0x3a0] ;  /* 0x0000e800ff0e7b82 */ /* 0x000e700000000a00 */
[----:B------:R-:W2:Y:S01]  /*00f0*/  LDC.64 R10, c[0x0][0x388] ;  /* 0x0000e200ff0a7b82 */ /* 0x000ea20000000a00 */
[----:B0-----:R-:W3:Y:S04]  /*0100*/  LDG.E R7, desc[UR6][R12.64] ;  /* 0x000000060c077981 */ /* 0x001ee8000c1e1900 */
[----:B-1----:R-:W5:Y:S02]  /*0110*/  LDG.E R2, desc[UR6][R14.64] ;  /* 0x000000060e027981 */ /* 0x002f64000c1e1900 */
[----:B-----5:R-:W-:-:S04]  /*0120*/  IABS R18, R8 ;  /* 0x0000000800127213 */ /* 0x020fc80000000000 */
[----:B------:R-:W0:Y:S01]  /*0130*/  I2F.RP R9, R18 ;  /* 0x0000001200097306 */ /* 0x000e220000209400 */
[----:B--2---:R1:W5:Y:S07]  /*0140*/  LDG.E R6, desc[UR6][R10.64] ;  /* 0x000000060a067981 */ /* 0x00436e000c1e1900 */
[----:B0-----:R-:W0:Y:S02]  /*0150*/  MUFU.RCP R9, R9 ;  /* 0x0000000900097308 */ /* 0x001e240000001000 */
[----:B0-----:R-:W-:-:S06]  /*0160*/  VIADD R16, R9, 0xffffffe ;  /* 0x0ffffffe09107836 */ /* 0x001fcc0000000000 */
[----:B------:R0:W2:Y:S01]  /*0170*/  F2I.FTZ.U32.TRUNC.NTZ R17, R16 ;  /* 0x0000001000117305 */ /* 0x0000a2000021f000 */
[----:B-1----:R-:W-:Y:S02]  /*0180*/  IABS R10, R0 ;  /* 0x00000000000a7213 */ /* 0x002fe40000000000 */
[----:B------:R-:W-:Y:S01]  /*0190*/  IABS R11, R8 ;  /* 0x00000008000b7213 */ /* 0x000fe20000000000 */
[----:B0-----:R-:W-:Y:S02]  /*01a0*/  IMAD.MOV.U32 R16, RZ, RZ, RZ ;  /* 0x000000ffff107224 */ /* 0x001fe400078e00ff */
[----:B--2---:R-:W-:-:S04]  /*01b0*/  IMAD.MOV R19, RZ, RZ, -R17 ;  /* 0x000000ffff137224 */ /* 0x004fc800078e0a11 */
[----:B------:R-:W-:-:S04]  /*01c0*/  IMAD R13, R19, R18, RZ ;  /* 0x00000012130d7224 */ /* 0x000fc800078e02ff */
[----:B------:R-:W-:-:S04]  /*01d0*/  IMAD.HI.U32 R17, R17, R13, R16 ;  /* 0x0000000d11117227 */ /* 0x000fc800078e0010 */
[----:B------:R-:W-:Y:S02]  /*01e0*/  IMAD.MOV R9, RZ, RZ, -R11 ;  /* 0x000000ffff097224 */ /* 0x000fe400078e0a0b */
[----:B------:R-:W-:-:S04]  /*01f0*/  IMAD.HI.U32 R17, R17, R10, RZ ;  /* 0x0000000a11117227 */ /* 0x000fc800078e00ff */
[----:B------:R-:W-:-:S05]  /*0200*/  IMAD R9, R17, R9, R10 ;  /* 0x0000000911097224 */ /* 0x000fca00078e020a */
[----:B------:R-:W-:-:S13]  /*0210*/  ISETP.GT.U32.AND P0, PT, R18, R9, PT ;  /* 0x000000091200720c */ /* 0x000fda0003f04070 */
[----:B------:R-:W-:-:S05]  /*0220*/  @!P0 IMAD.IADD R9, R9, 0x1, -R18 ;  /* 0x0000000109098824 */ /* 0x000fca00078e0a12 */
[----:B------:R-:W-:Y:S02]  /*0230*/  ISETP.GT.U32.AND P1, PT, R18, R9, PT ;  /* 0x000000091200720c */ /* 0x000fe40003f24070 */
[----:B------:R-:W-:Y:S02]  /*0240*/  ISETP.GE.AND P2, PT, R0, RZ, PT ;  /* 0x000000ff0000720c */ /* 0x000fe40003f46270 */
[----:B------:R-:W-:-:S09]  /*0250*/  ISETP.NE.AND P0, PT, R8, RZ, PT ;  /* 0x000000ff0800720c */ /* 0x000fd20003f05270 */
[----:B------:R-:W-:Y:S01]  /*0260*/  @!P1 IADD3 R9, PT, PT, R9, -R18, RZ ;  /* 0x8000001209099210 */ /* 0x000fe20007ffe0ff */
[----:B------:R-:W-:Y:S01]  /*0270*/  USHF.R.U32.HI UR4, URZ, 0x2, UR4 ;  /* 0x00000002ff047899 */ /* 0x000fe20008011604 */
[----:B------:R-:W-:Y:S01]  /*0280*/  BSSY.RECONVERGENT B0, `(.L_x_1) ;  /* 0x0000045000007945 */ /* 0x000fe20003800200 */
[----:B------:R-:W-:Y:S02]  /*0290*/  IMAD.MOV.U32 R16, RZ, RZ, 0x3f800000 ;  /* 0x3f800000ff107424 */ /* 0x000fe400078e00ff */
[----:B------:R-:W-:Y:S01]  /*02a0*/  @!P2 IMAD.MOV R9, RZ, RZ, -R9 ;  /* 0x000000ffff09a224 */ /* 0x000fe200078e0a09 */
[----:B------:R-:W-:Y:S02]  /*02b0*/  @!P0 LOP3.LUT R9, RZ, R8, RZ, 0x33, !PT ;  /* 0x00000008ff098212 */ /* 0x000fe400078e33ff */
[----:B---3--:R-:W-:-:S13]  /*02c0*/  ISETP.GE.AND P1, PT, R7, 0x1, PT ;  /* 0x000000010700780c */ /* 0x008fda0003f26270 */
[----:B------:R-:W-:Y:S05]  /*02d0*/  @!P1 BRA `(.L_x_2) ;  /* 0x0000000000bc9947 */ /* 0x000fea0003800000 */
[----:B------:R-:W0:Y:S01]  /*02e0*/  LDC.64 R10, c[0x0][0x380] ;  /* 0x0000e000ff0a7b82 */ /* 0x000e220000000a00 */
[----:B------:R-:W-:Y:S01]  /*02f0*/  BSSY.RELIABLE B1, `(.L_x_3) ;  /* 0x000002a000017945 */ /* 0x000fe20003800100 */
[----:B------:R-:W-:Y:S01]  /*0300*/  IMAD R18, R8, UR4, RZ ;  /* 0x0000000408127c24 */ /* 0x000fe2000f8e02ff */
[----:B------:R-:W-:Y:S01]  /*0310*/  CS2R R16, SRZ ;  /* 0x0000000000107805 */ /* 0x000fe2000001ff00 */
[----:B------:R-:W-:Y:S02]  /*0320*/  IMAD.MOV.U32 R20, RZ, RZ, 0x1 ;  /* 0x00000001ff147424 */ /* 0x000fe400078e00ff */
[----:B------:R-:W-:-:S07]  /*0330*/  IMAD.MOV.U32 R0, RZ, RZ, R3 ;  /* 0x000000ffff007224 */ /* 0x000fce00078e0003 */
.L_x_5:
[C---:B------:R-:W-:Y:S01]  /*0340*/  IADD3 R21, PT, PT, R9.reuse, R20, RZ ;  /* 0x0000001409157210 */ /* 0x040fe20007ffe0ff */
[----:B------:R-:W-:-:S04]  /*0350*/  IMAD.IADD R19, R9, 0x1, -R20 ;  /* 0x0000000109137824 */ /* 0x000fc800078e0a14 */
[C---:B------:R-:W-:Y:S02]  /*0360*/  IMAD.IADD R13, R18.reuse, 0x1, R21 ;  /* 0x00000001120d7824 */ /* 0x040fe400078e0215 */
[----:B------:R-:W-:Y:S02]  /*0370*/  IMAD.IADD R15, R18, 0x1, R19 ;  /* 0x00000001120f7824 */ /* 0x000fe400078e0213 */
[----:B0-----:R-:W-:-:S04]  /*0380*/  IMAD.WIDE R12, R13, 0x4, R10 ;  /* 0x000000040d0c7825 */ /* 0x001fc800078e020a */
[----:B------:R-:W-:Y:S02]  /*0390*/  IMAD.WIDE R14, R15, 0x4, R10 ;  /* 0x000000040f0e7825 */ /* 0x000fe400078e020a */
[----:B------:R-:W2:Y:S04]  /*03a0*/  LDG.E R12, desc[UR6][R12.64] ;  /* 0x000000060c0c7981 */ /* 0x000ea8000c1e1900 */
[----:B------:R-:W3:Y:S01]  /*03b0*/  LDG.E R14, desc[UR6][R14.64] ;  /* 0x000000060e0e7981 */ /* 0x000ee2000c1e1900 */
[----:B--2---:R-:W-:-:S04]  /*03c0*/  FSETP.NEU.AND P0, PT, R12, RZ, PT ;  /* 0x000000ff0c00720b */ /* 0x004fc80003f0d000 */
[----:B---3--:R-:W-:-:S04]  /*03d0*/  FSETP.EQ.OR P0, PT, R14, RZ, !P0 ;  /* 0x000000ff0e00720b */ /* 0x008fc80004702400 */
[----:B------:R-:W-:Y:S01]  /*03e0*/  ISETP.LT.OR P0, PT, R19, 0x1, P0 ;  /* 0x000000011300780c */ /* 0x000fe20000701670 */
[----:B------:R-:W-:-:S03]  /*03f0*/  FADD R19, -R3, R14 ;  /* 0x0000000e03137221 */ /* 0x000fc60000000100 */
[----:B------:R-:W-:Y:S01]  /*0400*/  ISETP.GE.OR P0, PT, R21, R8, P0 ;  /* 0x000000081500720c */ /* 0x000fe20000706670 */
[----:B------:R-:W-:-:S03]  /*0410*/  FADD R21, -R3, R12 ;  /* 0x0000000c03157221 */ /* 0x000fc60000000100 */
[----:B------:R-:W-:-:S04]  /*0420*/  FSETP.GEU.OR P0, PT, |R19|, R2, P0 ;  /* 0x000000021300720b */ /* 0x000fc8000070e600 */
[----:B------:R-:W-:-:S13]  /*0430*/  FSETP.GEU.OR P0, PT, |R21|, R2, P0 ;  /* 0x000000021500720b */ /* 0x000fda000070e600 */
[----:B------:R-:W-:Y:S05]  /*0440*/  @P0 BREAK.RELIABLE B1 ;  /* 0x0000000000010942 */ /* 0x000fea0003800100 */
[----:B------:R-:W-:Y:S05]  /*0450*/  @P0 BRA `(.L_x_4) ;  /* 0x00000000009c0947 */ /* 0x000fea0003800000 */
[----:B------:R-:W-:-:S05]  /*0460*/  IMAD.SHL.U32 R15, R20, 0x4, RZ ;  /* 0x00000004140f7824 */ /* 0x000fca00078e00ff */
[C---:B------:R-:W-:Y:S02]  /*0470*/  ISETP.EQ.AND P0, PT, R15.reuse, 0x4, PT ;  /* 0x000000040f00780c */ /* 0x040fe40003f02270 */
[C---:B------:R-:W-:Y:S02]  /*0480*/  ISETP.EQ.AND P1, PT, R15.reuse, 0x8, PT ;  /* 0x000000080f00780c */ /* 0x040fe40003f22270 */
[C---:B------:R-:W-:Y:S02]  /*0490*/  ISETP.EQ.AND P3, PT, R15.reuse, RZ, PT ;  /* 0x000000ff0f00720c */ /* 0x040fe40003f62270 */
[C---:B------:R-:W-:Y:S02]  /*04a0*/  ISETP.EQ.AND P2, PT, R15.reuse, 0xc, PT ;  /* 0x0000000c0f00780c */ /* 0x040fe40003f42270 */
[----:B------:R-:W-:-:S05]  /*04b0*/  ISETP.EQ.AND P3, PT, R15, 0x10, PT ;  /* 0x000000100f00780c */ /* 0x000fca0003f62270 */
[----:B------:R-:W-:Y:S02]  /*04c0*/  @P0 MOV R13, 0x3f4ccccd ;  /* 0x3f4ccccd000d0802 */ /* 0x000fe40000000f00 */
[----:B------:R-:W-:Y:S01]  /*04d0*/  ISETP.EQ.AND P0, PT, R15, 0x14, PT ;  /* 0x000000140f00780c */ /* 0x000fe20003f02270 */
[----:B------:R-:W-:Y:S02]  /*04e0*/  @P1 IMAD.MOV.U32 R13, RZ, RZ, 0x3f19999a ;  /* 0x3f19999aff0d1424 */ /* 0x000fe400078e00ff */
[----:B------:R-:W-:Y:S01]  /*04f0*/  FADD R15, R14, R12 ;  /* 0x0000000c0e0f7221 */ /* 0x000fe20000000000 */
[----:B------:R-:W-:Y:S02]  /*0500*/  @P2 IMAD.MOV.U32 R13, RZ, RZ, 0x3f000000 ;  /* 0x3f000000ff0d2424 */ /* 0x000fe400078e00ff */
[----:B------:R-:W-:-:S07]  /*0510*/  @P3 IMAD.MOV.U32 R13, RZ, RZ, 0x3ecccccd ;  /* 0x3ecccccdff0d3424 */ /* 0x000fce00078e00ff */
[----:B------:R-:W-:Y:S01]  /*0520*/  @P0 IMAD.MOV.U32 R13, RZ, RZ, 0x3e4ccccd ;  /* 0x3e4ccccdff0d0424 */ /* 0x000fe200078e00ff */
[C---:B------:R-:W-:Y:S02]  /*0530*/  ISETP.NE.AND P0, PT, R20.reuse, R7, PT ;  /* 0x000000071400720c */ /* 0x040fe40003f05270 */
[----:B------:R-:W-:Y:S01]  /*0540*/  IADD3 R20, PT, PT, R20, 0x1, RZ ;  /* 0x0000000114147810 */ /* 0x000fe20007ffe0ff */
[----:B------:R-:W-:Y:S01]  /*0550*/  FFMA R0, R15, R13, R0 ;  /* 0x0000000d0f007223 */ /* 0x000fe20000000000 */
[--C-:B------:R-:W-:Y:S01]  /*0560*/  FADD R17, R17, R13.reuse ;  /* 0x0000000d11117221 */ /* 0x100fe20000000000 */
[----:B------:R-:W-:-:S08]  /*0570*/  FADD R16, R16, R13 ;  /* 0x0000000d10107221 */ /* 0x000fd00000000000 */
[----:B------:R-:W-:Y:S05]  /*0580*/  @P0 BRA `(.L_x_5) ;  /* 0xfffffffc006c0947 */ /* 0x000fea000383ffff */
[----:B------:R-:W-:Y:S05]  /*0590*/  BSYNC.RELIABLE B1 ;  /* 0x0000000000017941 */ /* 0x000fea0003800100 */
.L_x_3:
[----:B------:R-:W-:Y:S01]  /*05a0*/  FADD R17, R17, 1 ;  /* 0x3f80000011117421 */ /* 0x000fe20000000000 */
[----:B------:R-:W-:-:S03]  /*05b0*/  IMAD.MOV.U32 R3, RZ, RZ, R0 ;  /* 0x000000ffff037224 */ /* 0x000fc600078e0000 */
[----:B------:R-:W-:-:S07]  /*05c0*/  FADD R16, R16, R17 ;  /* 0x0000001110107221 */ /* 0x000fce0000000000 */
.L_x_2:
[----:B------:R-:W0:Y:S01]  /*05d0*/  MUFU.RCP R11, R16 ;  /* 0x00000010000b7308 */ /* 0x000e220000001000 */
[----:B------:R-:W-:Y:S07]  /*05e0*/  BSSY.RECONVERGENT B1, `(.L_x_6) ;  /* 0x000000d000017945 */ /* 0x000fee0003800200 */
[----:B------:R-:W1:Y:S01]  /*05f0*/  FCHK P0, R3, R16 ;  /* 0x0000001003007302 */ /* 0x000e620000000000 */
[----:B0-----:R-:W-:-:S04]  /*0600*/  FFMA R0, R11, -R16, 1 ;  /* 0x3f8000000b007423 */ /* 0x001fc80000000810 */
[----:B------:R-:W-:-:S04]  /*0610*/  FFMA R0, R11, R0, R11 ;  /* 0x000000000b007223 */ /* 0x000fc8000000000b */
[----:B------:R-:W-:-:S04]  /*0620*/  FFMA R10, R0, R3, RZ ;  /* 0x00000003000a7223 */ /* 0x000fc800000000ff */
[----:B------:R-:W-:-:S04]  /*0630*/  FFMA R11, R10, -R16, R3 ;  /* 0x800000100a0b7223 */ /* 0x000fc80000000003 */
[----:B------:R-:W-:Y:S01]  /*0640*/  FFMA R11, R0, R11, R10 ;  /* 0x0000000b000b7223 */ /* 0x000fe2000000000a */
[----:B-1----:R-:W-:Y:S06]  /*0650*/  @!P0 BRA `(.L_x_7) ;  /* 0x0000000000148947 */ /* 0x002fec0003800000 */
[----:B------:R-:W-:Y:S01]  /*0660*/  IMAD.MOV.U32 R0, RZ, RZ, R3 ;  /* 0x000000ffff007224 */ /* 0x000fe200078e0003 */
[----:B------:R-:W-:Y:S01]  /*0670*/  MOV R10, 0x6a0 ;  /* 0x000006a0000a7802 */ /* 0x000fe20000000f00 */
[----:B------:R-:W-:-:S07]  /*0680*/  IMAD.MOV.U32 R3, RZ, RZ, R16 ;  /* 0x000000ffff037224 */ /* 0x000fce00078e0010 */
[----:B-----5:R-:W-:Y:S05]  /*0690*/  CALL.REL.NOINC `($__internal_0_$__cuda_sm3x_div_rn_noftz_f32_slowpath) ;  /* 0x0000000400287944 */ /* 0x020fea0003c00000 */
[----:B------:R-:W-:-:S07]  /*06a0*/  IMAD.MOV.U32 R11, RZ, RZ, R0 ;  /* 0x000000ffff0b7224 */ /* 0x000fce00078e0000 */
.L_x_7:
[----:B------:R-:W-:Y:S05]  /*06b0*/  BSYNC.RECONVERGENT B1 ;  /* 0x0000000000017941 */ /* 0x000fea0003800200 */
.L_x_6:
[----:B------:R0:W-:Y:S02]  /*06c0*/  STG.E desc[UR6][R4.64], R11 ;  /* 0x0000000b04007986 */ /* 0x0001e4000c101906 */
.L_x_4:
[----:B------:R-:W-:Y:S05]  /*06d0*/  BSYNC.RECONVERGENT B0 ;  /* 0x0000000000007941 */ /* 0x000fea0003800200 */
.L_x_1:
[----:B------:R-:W-:Y:S05]  /*06e0*/  WARPSYNC.ALL ;  /* 0x0000000000007948 */ /* 0x000fea0003800000 */
[----:B------:R-:W-:Y:S06]  /*06f0*/  MEMBAR.SC.GPU ;  /* 0x0000000000007992 */ /* 0x000fec0000002000 */
[----:B------:R-:W-:-:S00]  /*0700*/  ERRBAR ;  /* 0x00000000000079ab */ /* 0x000fc00000000000 */
[----:B------:R-:W-:Y:S06]  /*0710*/  CGAERRBAR ;  /* 0x00000000000075ab */ /* 0x000fec0000000000 */
[----:B------:R-:W-:Y:S02]  /*0720*/  CCTL.IVALL ;  /* 0x00000000ff00798f */ /* 0x000fe40002000000 */
[----:B------:R-:W-:Y:S06]  /*0730*/  BAR.SYNC.DEFER_BLOCKING 0x0 ;  /* 0x0000000000007b1d */ /* 0x000fec0000010000 */
[----:B------:R1:W5:Y:S01]  /*0740*/  LDG.E R3, desc[UR6][R4.64] ;  /* 0x0000000604037981 */ /* 0x000362000c1e1900 */
[----:B------:R-:W-:Y:S01]  /*0750*/  ISETP.GE.AND P0, PT, R7, 0x1, PT ;  /* 0x000000010700780c */ /* 0x000fe20003f06270 */
[----:B------:R-:W-:-:S12]  /*0760*/  HFMA2 R16, -RZ, RZ, 1.875, 0 ;  /* 0x3f800000ff107431 */ /* 0x000fd800000001ff */
[----:B-1----:R-:W-:Y:S05]  /*0770*/  @!P0 BRA `(.L_x_8) ;  /* 0x0000000000ac8947 */ /* 0x002fea0003800000 */
[----:B0-----:R-:W0:Y:S01]  /*0780*/  LDC.64 R10, c[0x0][0x380] ;  /* 0x0000e000ff0a7b82 */ /* 0x001e220000000a00 */
[----:B------:R-:W-:Y:S01]  /*0790*/  CS2R R16, SRZ ;  /* 0x0000000000107805 */ /* 0x000fe2000001ff00 */
[----:B------:R-:W-:Y:S02]  /*07a0*/  IMAD.MOV.U32 R18, RZ, RZ, 0x1 ;  /* 0x00000001ff127424 */ /* 0x000fe400078e00ff */
[----:B-----5:R-:W-:-:S07]  /*07b0*/  IMAD.MOV.U32 R0, RZ, RZ, R3 ;  /* 0x000000ffff007224 */ /* 0x020fce00078e0003 */
.L_x_9:
[C---:B------:R-:W-:Y:S01]  /*07c0*/  VIADD R21, R18.reuse, UR4 ;  /* 0x0000000412157c36 */ /* 0x040fe20008000000 */
[----:B------:R-:W-:-:S03]  /*07d0*/  IADD3 R19, PT, PT, -R18, UR4, RZ ;  /* 0x0000000412137c10 */ /* 0x000fc6000fffe1ff */
[C-C-:B------:R-:W-:Y:S02]  /*07e0*/  IMAD R13, R8.reuse, R21, R9.reuse ;  /* 0x00000015080d7224 */ /* 0x140fe400078e0209 */
[----:B------:R-:W-:Y:S02]  /*07f0*/  IMAD R15, R8, R19, R9 ;  /* 0x00000013080f7224 */ /* 0x000fe400078e0209 */
        /* <DEDUP_REMOVED lines=12> */
[----:B------:R-:W-:Y:S05]  /*08c0*/  @P0 EXIT ;  /* 0x000000000000094d */ /* 0x000fea0003800000 */
        /* <DEDUP_REMOVED lines=19> */
[----:B------:R-:W-:Y:S01]  /*0a00*/  FADD R17, R17, 1 ;  /* 0x3f80000011117421 */ /* 0x000fe20000000000 */
[----:B------:R-:W-:-:S03]  /*0a10*/  IMAD.MOV.U32 R3, RZ, RZ, R0 ;  /* 0x000000ffff037224 */ /* 0x000fc600078e0000 */
[----:B------:R-:W-:-:S07]  /*0a20*/  FADD R16, R16, R17 ;  /* 0x0000001110107221 */ /* 0x000fce0000000000 */
.L_x_8:
[----:B------:R-:W1:Y:S01]  /*0a30*/  MUFU.RCP R7, R16 ;  /* 0x0000001000077308 */ /* 0x000e620000001000 */
[----:B------:R-:W-:Y:S07]  /*0a40*/  BSSY.RECONVERGENT B0, `(.L_x_10) ;  /* 0x000000d000007945 */ /* 0x000fee0003800200 */
[----:B-----5:R-:W2:Y:S01]  /*0a50*/  FCHK P0, R3, R16 ;  /* 0x0000001003007302 */ /* 0x020ea20000000000 */
[----:B-1----:R-:W-:-:S04]  /*0a60*/  FFMA R0, R7, -R16, 1 ;  /* 0x3f80000007007423 */ /* 0x002fc80000000810 */
[----:B------:R-:W-:-:S04]  /*0a70*/  FFMA R0, R7, R0, R7 ;  /* 0x0000000007007223 */ /* 0x000fc80000000007 */
[----:B------:R-:W-:-:S04]  /*0a80*/  FFMA R2, R0, R3, RZ ;  /* 0x0000000300027223 */ /* 0x000fc800000000ff */
[----:B------:R-:W-:-:S04]  /*0a90*/  FFMA R7, R2, -R16, R3 ;  /* 0x8000001002077223 */ /* 0x000fc80000000003 */
[----:B------:R-:W-:Y:S01]  /*0aa0*/  FFMA R7, R0, R7, R2 ;  /* 0x0000000700077223 */ /* 0x000fe20000000002 */
[----:B--2---:R-:W-:Y:S06]  /*0ab0*/  @!P0 BRA `(.L_x_11) ;  /* 0x0000000000148947 */ /* 0x004fec0003800000 */
[----:B------:R-:W-:Y:S01]  /*0ac0*/  IMAD.MOV.U32 R0, RZ, RZ, R3 ;  /* 0x000000ffff007224 */ /* 0x000fe200078e0003 */
[----:B------:R-:W-:Y:S01]  /*0ad0*/  MOV R10, 0xb00 ;  /* 0x00000b00000a7802 */ /* 0x000fe20000000f00 */
[----:B------:R-:W-:-:S07]  /*0ae0*/  IMAD.MOV.U32 R3, RZ, RZ, R16 ;  /* 0x000000ffff037224 */ /* 0x000fce00078e0010 */
[----:B0-----:R-:W-:Y:S05]  /*0af0*/  CALL.REL.NOINC `($__internal_0_$__cuda_sm3x_div_rn_noftz_f32_slowpath) ;  /* 0x0000000000107944 */ /* 0x001fea0003c00000 */
[----:B------:R-:W-:-:S07]  /*0b00*/  IMAD.MOV.U32 R7, RZ, RZ, R0 ;  /* 0x000000ffff077224 */ /* 0x000fce00078e0000 */
.L_x_11:
[----:B------:R-:W-:Y:S05]  /*0b10*/  BSYNC.RECONVERGENT B0 ;  /* 0x0000000000007941 */ /* 0x000fea0003800200 */
.L_x_10:
[----:B------:R-:W-:Y:S01]  /*0b20*/  STG.E desc[UR6][R4.64], R7 ;  /* 0x0000000704007986 */ /* 0x000fe2000c101906 */
[----:B------:R-:W-:Y:S05]  /*0b30*/  EXIT ;  /* 0x000000000000794d */ /* 0x000fea0003800000 */
        .weak           $__internal_0_$__cuda_sm3x_div_rn_noftz_f32_slowpath
        .type           $__internal_0_$__cuda_sm3x_div_rn_noftz_f32_slowpath,@function
        .size           $__internal_0_$__cuda_sm3x_div_rn_noftz_f32_slowpath,(.L_x_195 - $__internal_0_$__cuda_sm3x_div_rn_noftz_f32_slowpath)
$__internal_0_$__cuda_sm3x_div_rn_noftz_f32_slowpath:
[----:B------:R-:W-:Y:S01]  /*0b40*/  SHF.R.U32.HI R12, RZ, 0x17, R3 ;  /* 0x00000017ff0c7819 */ /* 0x000fe20000011603 */
[----:B------:R-:W-:Y:S01]  /*0b50*/  BSSY.RECONVERGENT B2, `(.L_x_12) ;  /* 0x0000062000027945 */ /* 0x000fe20003800200 */
[----:B------:R-:W-:Y:S02]  /*0b60*/  SHF.R.U32.HI R11, RZ, 0x17, R0 ;  /* 0x00000017ff0b7819 */ /* 0x000fe40000011600 */
[----:B------:R-:W-:Y:S02]  /*0b70*/  LOP3.LUT R12, R12, 0xff, RZ, 0xc0, !PT ;  /* 0x000000ff0c0c7812 */ /* 0x000fe400078ec0ff */
[----:B------:R-:W-:Y:S02]  /*0b80*/  LOP3.LUT R16, R11, 0xff, RZ, 0xc0, !PT ;  /* 0x000000ff0b107812 */ /* 0x000fe400078ec0ff */
[----:B------:R-:W-:-:S03]  /*0b90*/  IADD3 R14, PT, PT, R12, -0x1, RZ ;  /* 0xffffffff0c0e7810 */ /* 0x000fc60007ffe0ff */
[----:B------:R-:W-:Y:S01]  /*0ba0*/  VIADD R13, R16, 0xffffffff ;  /* 0xffffffff100d7836 */ /* 0x000fe20000000000 */
[----:B------:R-:W-:-:S04]  /*0bb0*/  ISETP.GT.U32.AND P0, PT, R14, 0xfd, PT ;  /* 0x000000fd0e00780c */ /* 0x000fc80003f04070 */
[----:B------:R-:W-:-:S13]  /*0bc0*/  ISETP.GT.U32.OR P0, PT, R13, 0xfd, P0 ;  /* 0x000000fd0d00780c */ /* 0x000fda0000704470 */
[----:B------:R-:W-:Y:S01]  /*0bd0*/  @!P0 IMAD.MOV.U32 R11, RZ, RZ, RZ ;  /* 0x000000ffff0b8224 */ /* 0x000fe200078e00ff */
[----:B------:R-:W-:Y:S06]  /*0be0*/  @!P0 BRA `(.L_x_13) ;  /* 0x00000000005c8947 */ /* 0x000fec0003800000 */
[----:B------:R-:W-:Y:S02]  /*0bf0*/  FSETP.GTU.FTZ.AND P0, PT, |R0|, +INF , PT ;  /* 0x7f8000000000780b */ /* 0x000fe40003f1c200 */
[----:B------:R-:W-:-:S04]  /*0c00*/  FSETP.GTU.FTZ.AND P1, PT, |R3|, +INF , PT ;  /* 0x7f8000000300780b */ /* 0x000fc80003f3c200 */
[----:B------:R-:W-:-:S13]  /*0c10*/  PLOP3.LUT P0, PT, P0, P1, PT, 0xf8, 0x8f ;  /* 0x00000000008f781c */ /* 0x000fda0000703f70 */
[----:B------:R-:W-:Y:S05]  /*0c20*/  @P0 BRA `(.L_x_14) ;  /* 0x00000004004c0947 */ /* 0x000fea0003800000 */
[----:B------:R-:W-:-:S13]  /*0c30*/  LOP3.LUT P0, RZ, R3, 0x7fffffff, R0, 0xc8, !PT ;  /* 0x7fffffff03ff7812 */ /* 0x000fda000780c800 */
[----:B------:R-:W-:Y:S05]  /*0c40*/  @!P0 BRA `(.L_x_15) ;  /* 0x00000004003c8947 */ /* 0x000fea0003800000 */
[C---:B------:R-:W-:Y:S02]  /*0c50*/  FSETP.NEU.FTZ.AND P1, PT, |R0|.reuse, +INF , PT ;  /* 0x7f8000000000780b */ /* 0x040fe40003f3d200 */
[----:B------:R-:W-:Y:S02]  /*0c60*/  FSETP.NEU.FTZ.AND P2, PT, |R3|, +INF , PT ;  /* 0x7f8000000300780b */ /* 0x000fe40003f5d200 */
[----:B------:R-:W-:-:S11]  /*0c70*/  FSETP.NEU.FTZ.AND P0, PT, |R0|, +INF , PT ;  /* 0x7f8000000000780b */ /* 0x000fd60003f1d200 */
[----:B------:R-:W-:Y:S05]  /*0c80*/  @!P2 BRA !P1, `(.L_x_15) ;  /* 0x00000004002ca947 */ /* 0x000fea0004800000 */
[----:B------:R-:W-:-:S04]  /*0c90*/  LOP3.LUT P1, RZ, R0, 0x7fffffff, RZ, 0xc0, !PT ;  /* 0x7fffffff00ff7812 */ /* 0x000fc8000782c0ff */
[----:B------:R-:W-:-:S13]  /*0ca0*/  PLOP3.LUT P1, PT, P2, P1, PT, 0x2f, 0xf2 ;  /* 0x0000000000f2781c */ /* 0x000fda0001722577 */
[----:B------:R-:W-:Y:S05]  /*0cb0*/  @P1 BRA `(.L_x_16) ;  /* 0x0000000400181947 */ /* 0x000fea0003800000 */
[----:B------:R-:W-:-:S04]  /*0cc0*/  LOP3.LUT P1, RZ, R3, 0x7fffffff, RZ, 0xc0, !PT ;  /* 0x7fffffff03ff7812 */ /* 0x000fc8000782c0ff */
[----:B------:R-:W-:-:S13]  /*0cd0*/  PLOP3.LUT P0, PT, P0, P1, PT, 0x2f, 0xf2 ;  /* 0x0000000000f2781c */ /* 0x000fda0000702577 */
[----:B------:R-:W-:Y:S05]  /*0ce0*/  @P0 BRA `(.L_x_17) ;  /* 0x0000000400000947 */ /* 0x000fea0003800000 */
[----:B------:R-:W-:Y:S02]  /*0cf0*/  ISETP.GE.AND P0, PT, R13, RZ, PT ;  /* 0x000000ff0d00720c */ /* 0x000fe40003f06270 */
[----:B------:R-:W-:-:S11]  /*0d00*/  ISETP.GE.AND P1, PT, R14, RZ, PT ;  /* 0x000000ff0e00720c */ /* 0x000fd60003f26270 */
[----:B------:R-:W-:Y:S02]  /*0d10*/  @P0 IMAD.MOV.U32 R11, RZ, RZ, RZ ;  /* 0x000000ffff0b0224 */ /* 0x000fe400078e00ff */
[----:B------:R-:W-:Y:S01]  /*0d20*/  @!P0 FFMA R0, R0, 1.84467440737095516160e+19, RZ ;  /* 0x5f80000000008823 */ /* 0x000fe200000000ff */
[----:B------:R-:W-:Y:S02]  /*0d30*/  @!P0 IMAD.MOV.U32 R11, RZ, RZ, -0x40 ;  /* 0xffffffc0ff0b8424 */ /* 0x000fe400078e00ff */
[----:B------:R-:W-:-:S03]  /*0d40*/  @!P1 FFMA R3, R3, 1.84467440737095516160e+19, RZ ;  /* 0x5f80000003039823 */ /* 0x000fc600000000ff */
[----:B------:R-:W-:-:S07]  /*0d50*/  @!P1 IADD3 R11, PT, PT, R11, 0x40, RZ ;  /* 0x000000400b0b9810 */ /* 0x000fce0007ffe0ff */
.L_x_13:
[----:B------:R-:W-:Y:S01]  /*0d60*/  LEA R14, R12, 0xc0800000, 0x17 ;  /* 0xc08000000c0e7811 */ /* 0x000fe200078eb8ff */
[----:B------:R-:W-:Y:S04]  /*0d70*/  BSSY.RECONVERGENT B3, `(.L_x_18) ;  /* 0x0000036000037945 */ /* 0x000fe80003800200 */
[----:B------:R-:W-:Y:S02]  /*0d80*/  IMAD.IADD R14, R3, 0x1, -R14 ;  /* 0x00000001030e7824 */ /* 0x000fe400078e0a0e */
[----:B------:R-:W-:Y:S02]  /*0d90*/  VIADD R3, R16, 0xffffff81 ;  /* 0xffffff8110037836 */ /* 0x000fe40000000000 */
[----:B------:R-:W0:Y:S01]  /*0da0*/  MUFU.RCP R13, R14 ;  /* 0x0000000e000d7308 */ /* 0x000e220000001000 */
[----:B------:R-:W-:Y:S01]  /*0db0*/  FADD.FTZ R15, -R14, -RZ ;  /* 0x800000ff0e0f7221 */ /* 0x000fe20000010100 */
[C---:B------:R-:W-:Y:S01]  /*0dc0*/  IMAD R0, R3.reuse, -0x800000, R0 ;  /* 0xff80000003007824 */ /* 0x040fe200078e0200 */
[----:B------:R-:W-:-:S05]  /*0dd0*/  IADD3 R12, PT, PT, R3, 0x7f, -R12 ;  /* 0x0000007f030c7810 */ /* 0x000fca0007ffe80c */
[----:B------:R-:W-:Y:S02]  /*0de0*/  IMAD.IADD R12, R12, 0x1, R11 ;  /* 0x000000010c0c7824 */ /* 0x000fe400078e020b */
[----:B0-----:R-:W-:-:S04]  /*0df0*/  FFMA R16, R13, R15, 1 ;  /* 0x3f8000000d107423 */ /* 0x001fc8000000000f */
[----:B------:R-:W-:-:S04]  /*0e00*/  FFMA R18, R13, R16, R13 ;  /* 0x000000100d127223 */ /* 0x000fc8000000000d */
[----:B------:R-:W-:-:S04]  /*0e10*/  FFMA R13, R0, R18, RZ ;  /* 0x00000012000d7223 */ /* 0x000fc800000000ff */
[----:B------:R-:W-:-:S04]  /*0e20*/  FFMA R16, R15, R13, R0 ;  /* 0x0000000d0f107223 */ /* 0x000fc80000000000 */
[----:B------:R-:W-:-:S04]  /*0e30*/  FFMA R13, R18, R16, R13 ;  /* 0x00000010120d7223 */ /* 0x000fc8000000000d */
[----:B------:R-:W-:-:S04]  /*0e40*/  FFMA R16, R15, R13, R0 ;  /* 0x0000000d0f107223 */ /* 0x000fc80000000000 */
[----:B------:R-:W-:-:S05]  /*0e50*/  FFMA R0, R18, R16, R13 ;  /* 0x0000001012007223 */ /* 0x000fca000000000d */
[----:B------:R-:W-:-:S04]  /*0e60*/  SHF.R.U32.HI R3, RZ, 0x17, R0 ;  /* 0x00000017ff037819 */ /* 0x000fc80000011600 */
[----:B------:R-:W-:-:S04]  /*0e70*/  LOP3.LUT R3, R3, 0xff, RZ, 0xc0, !PT ;  /* 0x000000ff03037812 */ /* 0x000fc800078ec0ff */
[----:B------:R-:W-:-:S05]  /*0e80*/  IADD3 R15, PT, PT, R3, R12, RZ ;  /* 0x0000000c030f7210 */ /* 0x000fca0007ffe0ff */
[----:B------:R-:W-:-:S05]  /*0e90*/  VIADD R3, R15, 0xffffffff ;  /* 0xffffffff0f037836 */ /* 0x000fca0000000000 */
[----:B------:R-:W-:-:S13]  /*0ea0*/  ISETP.GE.U32.AND P0, PT, R3, 0xfe, PT ;  /* 0x000000fe0300780c */ /* 0x000fda0003f06070 */
[----:B------:R-:W-:Y:S05]  /*0eb0*/  @!P0 BRA `(.L_x_19) ;  /* 0x0000000000808947 */ /* 0x000fea0003800000 */
[----:B------:R-:W-:-:S13]  /*0ec0*/  ISETP.GT.AND P0, PT, R15, 0xfe, PT ;  /* 0x000000fe0f00780c */ /* 0x000fda0003f04270 */
[----:B------:R-:W-:Y:S05]  /*0ed0*/  @P0 BRA `(.L_x_20) ;  /* 0x00000000006c0947 */ /* 0x000fea0003800000 */
[----:B------:R-:W-:-:S13]  /*0ee0*/  ISETP.GE.AND P0, PT, R15, 0x1, PT ;  /* 0x000000010f00780c */ /* 0x000fda0003f06270 */
[----:B------:R-:W-:Y:S05]  /*0ef0*/  @P0 BRA `(.L_x_21) ;  /* 0x0000000000740947 */ /* 0x000fea0003800000 */
[----:B------:R-:W-:Y:S02]  /*0f00*/  ISETP.GE.AND P0, PT, R15, -0x18, PT ;  /* 0xffffffe80f00780c */ /* 0x000fe40003f06270 */
[----:B------:R-:W-:-:S11]  /*0f10*/  LOP3.LUT R0, R0, 0x80000000, RZ, 0xc0, !PT ;  /* 0x8000000000007812 */ /* 0x000fd600078ec0ff */
[----:B------:R-:W-:Y:S05]  /*0f20*/  @!P0 BRA `(.L_x_21) ;  /* 0x0000000000688947 */ /* 0x000fea0003800000 */
[CCC-:B------:R-:W-:Y:S01]  /*0f30*/  FFMA.RZ R3, R18.reuse, R16.reuse, R13.reuse ;  /* 0x0000001012037223 */ /* 0x1c0fe2000000c00d */
[C---:B------:R-:W-:Y:S02]  /*0f40*/  VIADD R14, R15.reuse, 0x20 ;  /* 0x000000200f0e7836 */ /* 0x040fe40000000000 */
[CCC-:B------:R-:W-:Y:S01]  /*0f50*/  FFMA.RM R12, R18.reuse, R16.reuse, R13.reuse ;  /* 0x00000010120c7223 */ /* 0x1c0fe2000000400d */
[----:B------:R-:W-:Y:S02]  /*0f60*/  ISETP.NE.AND P2, PT, R15, RZ, PT ;  /* 0x000000ff0f00720c */ /* 0x000fe40003f45270 */
[----:B------:R-:W-:Y:S01]  /*0f70*/  LOP3.LUT R11, R3, 0x7fffff, RZ, 0xc0, !PT ;  /* 0x007fffff030b7812 */ /* 0x000fe200078ec0ff */
[----:B------:R-:W-:Y:S01]  /*0f80*/  FFMA.RP R3, R18, R16, R13 ;  /* 0x0000001012037223 */ /* 0x000fe2000000800d */
[----:B------:R-:W-:Y:S01]  /*0f90*/  IMAD.MOV R13, RZ, RZ, -R15 ;  /* 0x000000ffff0d7224 */ /* 0x000fe200078e0a0f */
[----:B------:R-:W-:Y:S02]  /*0fa0*/  ISETP.NE.AND P1, PT, R15, RZ, PT ;  /* 0x000000ff0f00720c */ /* 0x000fe40003f25270 */
[----:B------:R-:W-:-:S02]  /*0fb0*/  LOP3.LUT R11, R11, 0x800000, RZ, 0xfc, !PT ;  /* 0x008000000b0b7812 */ /* 0x000fc400078efcff */
[----:B------:R-:W-:Y:S02]  /*0fc0*/  FSETP.NEU.FTZ.AND P0, PT, R3, R12, PT ;  /* 0x0000000c0300720b */ /* 0x000fe40003f1d000 */
[----:B------:R-:W-:Y:S02]  /*0fd0*/  SHF.L.U32 R14, R11, R14, RZ ;  /* 0x0000000e0b0e7219 */ /* 0x000fe400000006ff */
[----:B------:R-:W-:Y:S02]  /*0fe0*/  SEL R12, R13, RZ, P2 ;  /* 0x000000ff0d0c7207 */ /* 0x000fe40001000000 */
[----:B------:R-:W-:Y:S02]  /*0ff0*/  ISETP.NE.AND P1, PT, R14, RZ, P1 ;  /* 0x000000ff0e00720c */ /* 0x000fe40000f25270 */
[----:B------:R-:W-:Y:S02]  /*1000*/  SHF.R.U32.HI R12, RZ, R12, R11 ;  /* 0x0000000cff0c7219 */ /* 0x000fe4000001160b */
[----:B------:R-:W-:-:S02]  /*1010*/  PLOP3.LUT P0, PT, P0, P1, PT, 0xf8, 0x8f ;  /* 0x00000000008f781c */ /* 0x000fc40000703f70 */
[----:B------:R-:W-:Y:S02]  /*1020*/  SHF.R.U32.HI R14, RZ, 0x1, R12 ;  /* 0x00000001ff0e7819 */ /* 0x000fe4000001160c */
[----:B------:R-:W-:-:S04]  /*1030*/  SEL R3, RZ, 0x1, !P0 ;  /* 0x00000001ff037807 */ /* 0x000fc80004000000 */
[----:B------:R-:W-:-:S04]  /*1040*/  LOP3.LUT R3, R3, 0x1, R14, 0xf8, !PT ;  /* 0x0000000103037812 */ /* 0x000fc800078ef80e */
[----:B------:R-:W-:-:S04]  /*1050*/  LOP3.LUT R3, R3, R12, RZ, 0xc0, !PT ;  /* 0x0000000c03037212 */ /* 0x000fc800078ec0ff */
[----:B------:R-:W-:-:S04]  /*1060*/  IADD3 R3, PT, PT, R14, R3, RZ ;  /* 0x000000030e037210 */ /* 0x000fc80007ffe0ff */
[----:B------:R-:W-:Y:S01]  /*1070*/  LOP3.LUT R0, R3, R0, RZ, 0xfc, !PT ;  /* 0x0000000003007212 */ /* 0x000fe200078efcff */
[----:B------:R-:W-:Y:S06]  /*1080*/  BRA `(.L_x_21) ;  /* 0x0000000000107947 */ /* 0x000fec0003800000 */
.L_x_20:
[----:B------:R-:W-:-:S04]  /*1090*/  LOP3.LUT R0, R0, 0x80000000, RZ, 0xc0, !PT ;  /* 0x8000000000007812 */ /* 0x000fc800078ec0ff */
[----:B------:R-:W-:Y:S01]  /*10a0*/  LOP3.LUT R0, R0, 0x7f800000, RZ, 0xfc, !PT ;  /* 0x7f80000000007812 */ /* 0x000fe200078efcff */
[----:B------:R-:W-:Y:S06]  /*10b0*/  BRA `(.L_x_21) ;  /* 0x0000000000047947 */ /* 0x000fec0003800000 */
.L_x_19:
[----:B------:R-:W-:-:S07]  /*10c0*/  IMAD R0, R12, 0x800000, R0 ;  /* 0x008000000c007824 */ /* 0x000fce00078e0200 */
.L_x_21:
[----:B------:R-:W-:Y:S05]  /*10d0*/  BSYNC.RECONVERGENT B3 ;  /* 0x0000000000037941 */ /* 0x000fea0003800200 */
.L_x_18:
[----:B------:R-:W-:Y:S05]  /*10e0*/  BRA `(.L_x_22) ;  /* 0x0000000000207947 */ /* 0x000fea0003800000 */
.L_x_17:
[----:B------:R-:W-:-:S04]  /*10f0*/  LOP3.LUT R0, R3, 0x80000000, R0, 0x48, !PT ;  /* 0x8000000003007812 */ /* 0x000fc800078e4800 */
[----:B------:R-:W-:Y:S01]  /*1100*/  LOP3.LUT R0, R0, 0x7f800000, RZ, 0xfc, !PT ;  /* 0x7f80000000007812 */ /* 0x000fe200078efcff */
[----:B------:R-:W-:Y:S06]  /*1110*/  BRA `(.L_x_22) ;  /* 0x0000000000147947 */ /* 0x000fec0003800000 */
.L_x_16:
[----:B------:R-:W-:Y:S01]  /*1120*/  LOP3.LUT R0, R3, 0x80000000, R0, 0x48, !PT ;  /* 0x8000000003007812 */ /* 0x000fe200078e4800 */
[----:B------:R-:W-:Y:S06]  /*1130*/  BRA `(.L_x_22) ;  /* 0x00000000000c7947 */ /* 0x000fec0003800000 */
.L_x_15:
[----:B------:R-:W0:Y:S01]  /*1140*/  MUFU.RSQ R0, -QNAN ;  /* 0xffc0000000007908 */ /* 0x000e220000001400 */
[----:B------:R-:W-:Y:S05]  /*1150*/  BRA `(.L_x_22) ;  /* 0x0000000000047947 */ /* 0x000fea0003800000 */
.L_x_14:
[----:B------:R-:W-:-:S07]  /*1160*/  FADD.FTZ R0, R0, R3 ;  /* 0x0000000300007221 */ /* 0x000fce0000010000 */
.L_x_22:
[----:B------:R-:W-:Y:S05]  /*1170*/  BSYNC.RECONVERGENT B2 ;  /* 0x0000000000027941 */ /* 0x000fea0003800200 */
.L_x_12:
[----:B------:R-:W-:-:S04]  /*1180*/  IMAD.MOV.U32 R11, RZ, RZ, 0x0 ;  /* 0x00000000ff0b7424 */ /* 0x000fc800078e00ff */
[----:B0-----:R-:W-:Y:S05]  /*1190*/  RET.REL.NODEC R10 `(_Z12depth_filterPfPiS0_S0_S_S0_) ;  /* 0xffffffec0a987950 */ /* 0x001fea0003c3ffff */
.L_x_23:
        /* <DEDUP_REMOVED lines=14> */
.L_x_195:


//--------------------- .text._Z20flying_points_filterPfS_PiS0_S_S_S0_S0_ --------------------------
	.section	.text._Z20flying_points_filterPfS_PiS0_S_S_S0_S0_,"ax",@progbits
	.align	128
        .global         _Z20flying_points_filterPfS_PiS0_S_S_S0_S0_
        .type           _Z20flying_points_filterPfS_PiS0_S_S_S0_S0_,@function
        .size           _Z20flying_points_filterPfS_PiS0_S_S_S0_S0_,(.L_x_196 - _Z20flying_points_filterPfS_PiS0_S_S_S0_S0_)
        .other          _Z20flying_points_filterPfS_PiS0_S_S_S0_S0_,@"STO_CUDA_ENTRY STV_DEFAULT"
_Z20flying_points_filterPfS_PiS0_S_S_S0_S0_:
.text._Z20flying_points_filterPfS_PiS0_S_S_S0_S0_:
[----:B------:R-:W-:Y:S01]  /*0000*/  LDC R1, c[0x0][0x37c] ;  /* 0x0000df00ff017b82 */ /* 0x000fe20000000800 */
[----:B------:R-:W0:Y:S07]  /*0010*/  S2R R6, SR_TID.X ;  /* 0x0000000000067919 */ /* 0x000e2e0000002100 */
[----:B------:R-:W1:Y:S01]  /*0020*/  LDC.64 R18, c[0x0][0x388] ;  /* 0x0000e200ff127b82 */ /* 0x000e620000000a00 */
[----:B------:R-:W0:Y:S01]  /*0030*/  LDCU UR6, c[0x0][0x360] ;  /* 0x00006c00ff0677ac */ /* 0x000e220008000800 */
[----:B------:R-:W0:Y:S01]  /*0040*/  S2R R7, SR_CTAID.X ;  /* 0x0000000000077919 */ /* 0x000e220000002500 */
[----:B------:R-:W2:Y:S05]  /*0050*/  LDCU.64 UR4, c[0x0][0x358] ;  /* 0x00006b00ff0477ac */ /* 0x000eaa0008000a00 */
[----:B------:R-:W2:Y:S08]  /*0060*/  LDC.64 R14, c[0x0][0x3a8] ;  /* 0x0000ea00ff0e7b82 */ /* 0x000eb00000000a00 */
[----:B------:R-:W3:Y:S08]  /*0070*/  LDC.64 R12, c[0x0][0x398] ;  /* 0x0000e600ff0c7b82 */ /* 0x000ef00000000a00 */
[----:B------:R-:W4:Y:S08]  /*0080*/  LDC.64 R16, c[0x0][0x3a0] ;  /* 0x0000e800ff107b82 */ /* 0x000f300000000a00 */
[----:B------:R-:W4:Y:S01]  /*0090*/  LDC.64 R4, c[0x0][0x3b0] ;  /* 0x0000ec00ff047b82 */ /* 0x000f220000000a00 */
[----:B--2---:R-:W5:Y:S01]  /*00a0*/  LDG.E R2, desc[UR4][R14.64] ;  /* 0x000000040e027981 */ /* 0x004f62000c1e1900 */
[----:B0-----:R-:W-:-:S04]  /*00b0*/  IMAD R6, R7, UR6, R6 ;  /* 0x0000000607067c24 */ /* 0x001fc8000f8e0206 */
[C---:B-1----:R-:W-:Y:S02]  /*00c0*/  IMAD.WIDE R18, R6.reuse, 0x4, R18 ;  /* 0x0000000406127825 */ /* 0x042fe400078e0212 */
[----:B------:R-:W0:Y:S01]  /*00d0*/  LDC.64 R10, c[0x0][0x390] ;  /* 0x0000e400ff0a7b82 */ /* 0x000e220000000a00 */
[----:B---3--:R-:W5:Y:S04]  /*00e0*/  LDG.E R3, desc[UR4][R12.64] ;  /* 0x000000040c037981 */ /* 0x008f68000c1e1900 */
[----:B------:R1:W2:Y:S04]  /*00f0*/  LDG.E R0, desc[UR4][R18.64] ;  /* 0x0000000412007981 */ /* 0x0002a8000c1e1900 */
[----:B----4-:R3:W5:Y:S04]  /*0100*/  LDG.E R20, desc[UR4][R16.64] ;  /* 0x0000000410147981 */ /* 0x010768000c1e1900 */
[----:B------:R3:W5:Y:S01]  /*0110*/  LDG.E R8, desc[UR4][R16.64+0x10] ;  /* 0x0000100410087981 */ /* 0x000762000c1e1900 */
[----:B-1----:R-:W1:Y:S03]  /*0120*/  LDC.64 R18, c[0x0][0x380] ;  /* 0x0000e000ff127b82 */ /* 0x002e660000000a00 */
[----:B------:R3:W5:Y:S04]  /*0130*/  LDG.E R4, desc[UR4][R4.64] ;  /* 0x0000000404047981 */ /* 0x000768000c1e1900 */
[----:B0-----:R3:W5:Y:S01]  /*0140*/  LDG.E R9, desc[UR4][R10.64] ;  /* 0x000000040a097981 */ /* 0x001762000c1e1900 */
[----:B-1----:R-:W-:Y:S01]  /*0150*/  IMAD.WIDE R14, R6, 0x4, R18 ;  /* 0x00000004060e7825 */ /* 0x002fe200078e0212 */
[----:B--2---:R-:W-:-:S04]  /*0160*/  FSETP.NEU.AND P0, PT, R0, RZ, PT ;  /* 0x000000ff0000720b */ /* 0x004fc80003f0d000 */
[----:B------:R3:W-:Y:S09]  /*0170*/  STG.E desc[UR4][R14.64], R0 ;  /* 0x000000000e007986 */ /* 0x0007f2000c101904 */
[----:B------:R-:W-:Y:S05]  /*0180*/  @!P0 EXIT ;  /* 0x000000000000894d */ /* 0x000fea0003800000 */
[----:B---3-5:R-:W0:Y:S01]  /*0190*/  F2F.F64.F32 R10, R2 ;  /* 0x00000002000a7310 */ /* 0x028e220000201800 */
[----:B------:R-:W-:Y:S01]  /*01a0*/  UMOV UR6, 0x33333333 ;  /* 0x3333333300067882 */ /* 0x000fe20000000000 */
[----:B------:R-:W-:Y:S01]  /*01b0*/  UMOV UR7, 0x3ff33333 ;  /* 0x3ff3333300077882 */ /* 0x000fe20000000000 */
[----:B------:R-:W-:Y:S01]  /*01c0*/  IMAD.HI R12, R3, 0x51eb851f, RZ ;  /* 0x51eb851f030c7827 */ /* 0x000fe200078e02ff */
[----:B------:R-:W-:Y:S04]  /*01d0*/  BSSY.RECONVERGENT B0, `(.L_x_24) ;  /* 0x0000012000007945 */ /* 0x000fe80003800200 */
[----:B------:R-:W1:Y:S01]  /*01e0*/  MUFU.RCP R13, R0 ;  /* 0x00000000000d7308 */ /* 0x000e620000001000 */
[----:B0-----:R-:W-:-:S10]  /*01f0*/  DMUL R10, R10, UR6 ;  /* 0x000000060a0a7c28 */ /* 0x001fd40008000000 */
[----:B------:R-:W0:Y:S01]  /*0200*/  F2F.F32.F64 R11, R10 ;  /* 0x0000000a000b7310 */ /* 0x000e220000301000 */
[----:B-1----:R-:W-:-:S04]  /*0210*/  FFMA R16, -R0, R13, 1 ;  /* 0x3f80000000107423 */ /* 0x002fc8000000010d */
[----:B------:R-:W-:Y:S01]  /*0220*/  FFMA R16, R13, R16, R13 ;  /* 0x000000100d107223 */ /* 0x000fe2000000000d */
[----:B------:R-:W-:-:S04]  /*0230*/  SHF.R.U32.HI R13, RZ, 0x1f, R12 ;  /* 0x0000001fff0d7819 */ /* 0x000fc8000001160c */
[----:B------:R-:W-:Y:S01]  /*0240*/  LEA.HI.SX32 R13, R12, R13, 0x19 ;  /* 0x0000000d0c0d7211 */ /* 0x000fe200078fcaff */
[----:B0-----:R-:W-:-:S04]  /*0250*/  FMUL R5, R20, R11 ;  /* 0x0000000b14057220 */ /* 0x001fc80000400000 */
[----:B------:R-:W-:Y:S01]  /*0260*/  IMAD R4, R13, R13, R4 ;  /* 0x0000000d0d047224 */ /* 0x000fe200078e0204 */
[----:B------:R-:W0:Y:S01]  /*0270*/  FCHK P0, R5, R0 ;  /* 0x0000000005007302 */ /* 0x000e220000000000 */
[----:B------:R-:W-:-:S04]  /*0280*/  FFMA R17, R5, R16, RZ ;  /* 0x0000001005117223 */ /* 0x000fc800000000ff */
[----:B------:R-:W-:-:S04]  /*0290*/  FFMA R12, -R0, R17, R5 ;  /* 0x00000011000c7223 */ /* 0x000fc80000000105 */
[----:B------:R-:W-:Y:S01]  /*02a0*/  FFMA R10, R16, R12, R17 ;  /* 0x0000000c100a7223 */ /* 0x000fe20000000011 */
[----:B0-----:R-:W-:Y:S06]  /*02b0*/  @!P0 BRA `(.L_x_25) ;  /* 0x00000000000c8947 */ /* 0x001fec0003800000 */
[----:B------:R-:W-:-:S07]  /*02c0*/  MOV R12, 0x2e0 ;  /* 0x000002e0000c7802 */ /* 0x000fce0000000f00 */
[----:B------:R-:W-:Y:S05]  /*02d0*/  CALL.REL.NOINC `($__internal_1_$__cuda_sm3x_div_rn_noftz_f32_slowpath) ;  /* 0x0000000c00bc7944 */ /* 0x000fea0003c00000 */
[----:B------:R-:W-:-:S07]  /*02e0*/  IMAD.MOV.U32 R10, RZ, RZ, R5 ;  /* 0x000000ffff0a7224 */ /* 0x000fce00078e0005 */
.L_x_25:
[----:B------:R-:W-:Y:S05]  /*02f0*/  BSYNC.RECONVERGENT B0 ;  /* 0x0000000000007941 */ /* 0x000fea0003800200 */
.L_x_24:
[----:B------:R-:W0:Y:S01]  /*0300*/  MUFU.RCP R5, R0 ;  /* 0x0000000000057308 */ /* 0x000e220000001000 */
[----:B------:R-:W-:Y:S01]  /*0310*/  FMUL R13, R8, R11 ;  /* 0x0000000b080d7220 */ /* 0x000fe20000400000 */
[----:B------:R-:W-:Y:S01]  /*0320*/  IMAD.HI R11, R3, 0x51eb851f, RZ ;  /* 0x51eb851f030b7827 */ /* 0x000fe200078e02ff */
[----:B------:R-:W-:Y:S04]  /*0330*/  BSSY.RECONVERGENT B0, `(.L_x_26) ;  /* 0x000000f000007945 */ /* 0x000fe80003800200 */
[----:B------:R-:W-:Y:S01]  /*0340*/  SHF.R.U32.HI R16, RZ, 0x1f, R11 ;  /* 0x0000001fff107819 */ /* 0x000fe2000001160b */
[----:B------:R-:W1:Y:S03]  /*0350*/  FCHK P0, R13, R0 ;  /* 0x000000000d007302 */ /* 0x000e660000000000 */
[----:B------:R-:W-:-:S05]  /*0360*/  LEA.HI.SX32 R11, R11, R16, 0x1c ;  /* 0x000000100b0b7211 */ /* 0x000fca00078fe2ff */
[----:B------:R-:W2:Y:S01]  /*0370*/  F2I.TRUNC.NTZ R10, R10 ;  /* 0x0000000a000a7305 */ /* 0x000ea2000020f100 */
[----:B0-----:R-:W-:-:S04]  /*0380*/  FFMA R12, -R0, R5, 1 ;  /* 0x3f800000000c7423 */ /* 0x001fc80000000105 */
[----:B------:R-:W-:-:S04]  /*0390*/  FFMA R5, R5, R12, R5 ;  /* 0x0000000c05057223 */ /* 0x000fc80000000005 */
[----:B------:R-:W-:-:S04]  /*03a0*/  FFMA R8, R5, R13, RZ ;  /* 0x0000000d05087223 */ /* 0x000fc800000000ff */
[----:B------:R-:W-:-:S04]  /*03b0*/  FFMA R12, -R0, R8, R13 ;  /* 0x00000008000c7223 */ /* 0x000fc8000000010d */
[----:B------:R-:W-:Y:S01]  /*03c0*/  FFMA R8, R5, R12, R8 ;  /* 0x0000000c05087223 */ /* 0x000fe20000000008 */
[----:B-12---:R-:W-:Y:S06]  /*03d0*/  @!P0 BRA `(.L_x_27) ;  /* 0x0000000000108947 */ /* 0x006fec0003800000 */
[----:B------:R-:W-:Y:S01]  /*03e0*/  IMAD.MOV.U32 R5, RZ, RZ, R13 ;  /* 0x000000ffff057224 */ /* 0x000fe200078e000d */
[----:B------:R-:W-:-:S07]  /*03f0*/  MOV R12, 0x410 ;  /* 0x00000410000c7802 */ /* 0x000fce0000000f00 */
[----:B------:R-:W-:Y:S05]  /*0400*/  CALL.REL.NOINC `($__internal_1_$__cuda_sm3x_div_rn_noftz_f32_slowpath) ;  /* 0x0000000c00707944 */ /* 0x000fea0003c00000 */
[----:B------:R-:W-:-:S07]  /*0410*/  IMAD.MOV.U32 R8, RZ, RZ, R5 ;  /* 0x000000ffff087224 */ /* 0x000fce00078e0005 */
.L_x_27:
[----:B------:R-:W-:Y:S05]  /*0420*/  BSYNC.RECONVERGENT B0 ;  /* 0x0000000000007941 */ /* 0x000fea0003800200 */
.L_x_26:
[----:B------:R-:W0:Y:S01]  /*0430*/  F2I.TRUNC.NTZ R8, R8 ;  /* 0x0000000800087305 */ /* 0x000e22000020f100 */
[----:B------:R-:W-:Y:S01]  /*0440*/  BSSY.RECONVERGENT B1, `(.L_x_28) ;  /* 0x00000d4000017945 */ /* 0x000fe20003800200 */
[-C--:B------:R-:W-:Y:S01]  /*0450*/  VIMNMX R10, PT, PT, R10, R11.reuse, PT ;  /* 0x0000000b0a0a7248 */ /* 0x080fe20003fe0100 */
[----:B------:R-:W-:Y:S01]  /*0460*/  IMAD.MOV.U32 R27, RZ, RZ, RZ ;  /* 0x000000ffff1b7224 */ /* 0x000fe200078e00ff */
[----:B0-----:R-:W-:-:S04]  /*0470*/  VIMNMX R12, PT, PT, R8, R11, PT ;  /* 0x0000000b080c7248 */ /* 0x001fc80003fe0100 */
[CC--:B------:R-:W-:Y:S02]  /*0480*/  LEA.HI R16, R7.reuse, R12.reuse, RZ, 0x1e ;  /* 0x0000000c07107211 */ /* 0x0c0fe400078ff0ff */
[----:B------:R-:W-:Y:S02]  /*0490*/  LEA.HI R12, R7, -R12, RZ, 0x1e ;  /* 0x8000000c070c7211 */ /* 0x000fe400078ff0ff */
[----:B------:R-:W-:Y:S02]  /*04a0*/  VIADDMNMX R5, R16, 0x1, R9, PT ;  /* 0x0000000110057846 */ /* 0x000fe40003800109 */
[----:B------:R-:W-:-:S04]  /*04b0*/  VIMNMX R12, PT, PT, RZ, R12, !PT ;  /* 0x0000000cff0c7248 */ /* 0x000fc80007fe0100 */
[----:B------:R-:W-:-:S13]  /*04c0*/  ISETP.GE.U32.AND P0, PT, R12, R5, PT ;  /* 0x000000050c00720c */ /* 0x000fda0003f06070 */
[----:B------:R-:W-:Y:S05]  /*04d0*/  @P0 BRA `(.L_x_29) ;  /* 0x0000000c00280947 */ /* 0x000fea0003800000 */
[-C--:B------:R-:W-:Y:S02]  /*04e0*/  IABS R16, R3.reuse ;  /* 0x0000000300107213 */ /* 0x080fe40000000000 */
[----:B------:R-:W-:Y:S02]  /*04f0*/  IABS R13, R3 ;  /* 0x00000003000d7213 */ /* 0x000fe40000000000 */
[----:B------:R-:W0:Y:S01]  /*0500*/  I2F.RP R7, R16 ;  /* 0x0000001000077306 */ /* 0x000e220000209400 */
[----:B------:R-:W-:Y:S02]  /*0510*/  IABS R18, R6 ;  /* 0x0000000600127213 */ /* 0x000fe40000000000 */
[----:B------:R-:W-:Y:S02]  /*0520*/  ISETP.GE.AND P2, PT, R6, RZ, PT ;  /* 0x000000ff0600720c */ /* 0x000fe40003f46270 */
[----:B------:R-:W-:-:S03]  /*0530*/  MOV R27, RZ ;  /* 0x000000ff001b7202 */ /* 0x000fc60000000f00 */
[----:B0-----:R-:W0:Y:S02]  /*0540*/  MUFU.RCP R7, R7 ;  /* 0x0000000700077308 */ /* 0x001e240000001000 */
[----:B0-----:R-:W-:Y:S01]  /*0550*/  IADD3 R8, PT, PT, R7, 0xffffffe, RZ ;  /* 0x0ffffffe07087810 */ /* 0x001fe20007ffe0ff */
[----:B------:R-:W-:-:S05]  /*0560*/  IMAD.MOV R7, RZ, RZ, -R13 ;  /* 0x000000ffff077224 */ /* 0x000fca00078e0a0d */
[----:B------:R0:W1:Y:S02]  /*0570*/  F2I.FTZ.U32.TRUNC.NTZ R9, R8 ;  /* 0x0000000800097305 */ /* 0x000064000021f000 */
[----:B0-----:R-:W-:Y:S02]  /*0580*/  IMAD.MOV.U32 R8, RZ, RZ, RZ ;  /* 0x000000ffff087224 */ /* 0x001fe400078e00ff */
[----:B-1----:R-:W-:-:S04]  /*0590*/  IMAD.MOV R11, RZ, RZ, -R9 ;  /* 0x000000ffff0b7224 */ /* 0x002fc800078e0a09 */
[----:B------:R-:W-:-:S04]  /*05a0*/  IMAD R11, R11, R16, RZ ;  /* 0x000000100b0b7224 */ /* 0x000fc800078e02ff */
[----:B------:R-:W-:-:S06]  /*05b0*/  IMAD.HI.U32 R9, R9, R11, R8 ;  /* 0x0000000b09097227 */ /* 0x000fcc00078e0008 */
[----:B------:R-:W-:-:S04]  /*05c0*/  IMAD.HI.U32 R9, R9, R18, RZ ;  /* 0x0000001209097227 */ /* 0x000fc800078e00ff */
[----:B------:R-:W-:-:S05]  /*05d0*/  IMAD R9, R9, R7, R18 ;  /* 0x0000000709097224 */ /* 0x000fca00078e0212 */
[----:B------:R-:W-:-:S13]  /*05e0*/  ISETP.GT.U32.AND P0, PT, R16, R9, PT ;  /* 0x000000091000720c */ /* 0x000fda0003f04070 */
[----:B------:R-:W-:Y:S01]  /*05f0*/  @!P0 IMAD.IADD R9, R9, 0x1, -R16 ;  /* 0x0000000109098824 */ /* 0x000fe200078e0a10 */
[----:B------:R-:W-:-:S04]  /*0600*/  ISETP.NE.AND P0, PT, R3, RZ, PT ;  /* 0x000000ff0300720c */ /* 0x000fc80003f05270 */
[----:B------:R-:W-:-:S13]  /*0610*/  ISETP.GT.U32.AND P1, PT, R16, R9, PT ;  /* 0x000000091000720c */ /* 0x000fda0003f24070 */
[----:B------:R-:W-:-:S05]  /*0620*/  @!P1 IADD3 R9, PT, PT, R9, -R16, RZ ;  /* 0x8000001009099210 */ /* 0x000fca0007ffe0ff */
[----:B------:R-:W-:Y:S01]  /*0630*/  @!P2 IMAD.MOV R9, RZ, RZ, -R9 ;  /* 0x000000ffff09a224 */ /* 0x000fe200078e0a09 */
[----:B------:R-:W-:-:S04]  /*0640*/  @!P0 LOP3.LUT R9, RZ, R3, RZ, 0x33, !PT ;  /* 0x00000003ff098212 */ /* 0x000fc800078e33ff */
[C---:B------:R-:W-:Y:S02]  /*0650*/  IADD3 R8, PT, PT, R9.reuse, 0x1, R10 ;  /* 0x0000000109087810 */ /* 0x040fe40007ffe00a */
[----:B------:R-:W-:Y:S02]  /*0660*/  VIADDMNMX R7, R9, -R10, RZ, !PT ;  /* 0x8000000a09077246 */ /* 0x000fe400078001ff */
[----:B------:R-:W-:-:S05]  /*0670*/  VIMNMX R8, PT, PT, R3, R8, PT ;  /* 0x0000000803087248 */ /* 0x000fca0003fe0100 */
[----:B------:R-:W-:Y:S02]  /*0680*/  IMAD.IADD R9, R8, 0x1, -R7 ;  /* 0x0000000108097824 */ /* 0x000fe400078e0a07 */
[----:B------:R-:W-:-:S03]  /*0690*/  IMAD.IADD R11, R7, 0x1, -R8 ;  /* 0x00000001070b7824 */ /* 0x000fc600078e0a08 */
[C---:B------:R-:W-:Y:S02]  /*06a0*/  LOP3.LUT R10, R9.reuse, 0x7, RZ, 0xc0, !PT ;  /* 0x00000007090a7812 */ /* 0x040fe400078ec0ff */
[----:B------:R-:W-:Y:S02]  /*06b0*/  LOP3.LUT R22, R9, 0xfffffff8, RZ, 0xc0, !PT ;  /* 0xfffffff809167812 */ /* 0x000fe400078ec0ff */
[----:B------:R-:W-:Y:S01]  /*06c0*/  ISETP.GT.U32.AND P2, PT, R11, -0x8, PT ;  /* 0xfffffff80b00780c */ /* 0x000fe20003f44070 */
[----:B------:R-:W-:Y:S01]  /*06d0*/  VIADD R6, R10, 0xffffffff ;  /* 0xffffffff0a067836 */ /* 0x000fe20000000000 */
[----:B------:R-:W-:Y:S01]  /*06e0*/  LOP3.LUT R13, R9, 0x3, RZ, 0xc0, !PT ;  /* 0x00000003090d7812 */ /* 0x000fe200078ec0ff */
[----:B------:R-:W-:Y:S02]  /*06f0*/  VIADD R11, R7, 0x3 ;  /* 0x00000003070b7836 */ /* 0x000fe40000000000 */
[----:B------:R-:W-:Y:S01]  /*0700*/  IMAD.MOV R22, RZ, RZ, -R22 ;  /* 0x000000ffff167224 */ /* 0x000fe200078e0a16 */
[----:B------:R-:W-:-:S13]  /*0710*/  ISETP.GE.U32.AND P3, PT, R6, 0x3, PT ;  /* 0x000000030600780c */ /* 0x000fda0003f66070 */
.L_x_38:
[----:B------:R-:W-:Y:S01]  /*0720*/  ISETP.GE.U32.AND P0, PT, R7, R8, PT ;  /* 0x000000080700720c */ /* 0x000fe20003f06070 */
[----:B------:R-:W-:-:S12]  /*0730*/  BSSY.RECONVERGENT B0, `(.L_x_30) ;  /* 0x00000a0000007945 */ /* 0x000fd80003800200 */
[----:B------:R-:W-:Y:S05]  /*0740*/  @P0 BRA `(.L_x_31) ;  /* 0x0000000800780947 */ /* 0x000fea0003800000 */
[----:B------:R-:W-:Y:S01]  /*0750*/  BSSY.RECONVERGENT B2, `(.L_x_32) ;  /* 0x000004f000027945 */ /* 0x000fe20003800200 */
[----:B------:R-:W-:Y:S02]  /*0760*/  IMAD R24, R3, R12, RZ ;  /* 0x0000000c03187224 */ /* 0x000fe400078e02ff */
[----:B------:R-:W-:Y:S01]  /*0770*/  IMAD.MOV.U32 R23, RZ, RZ, R7 ;  /* 0x000000ffff177224 */ /* 0x000fe200078e0007 */
[----:B------:R-:W-:Y:S06]  /*0780*/  @P2 BRA `(.L_x_33) ;  /* 0x00000004002c2947 */ /* 0x000fec0003800000 */
[----:B------:R-:W-:Y:S01]  /*0790*/  BSSY.RECONVERGENT B3, `(.L_x_34) ;  /* 0x0000049000037945 */ /* 0x000fe20003800200 */
[----:B------:R-:W-:Y:S01]  /*07a0*/  IMAD.IADD R25, R7, 0x1, R24 ;  /* 0x0000000107197824 */ /* 0x000fe200078e0218 */
[----:B------:R-:W-:Y:S01]  /*07b0*/  MOV R23, R22 ;  /* 0x0000001600177202 */ /* 0x000fe20000000f00 */
[----:B------:R-:W-:-:S07]  /*07c0*/  IMAD.MOV.U32 R6, RZ, RZ, R11 ;  /* 0x000000ffff067224 */ /* 0x000fce00078e000b */
.L_x_35:
[----:B------:R-:W0:Y:S02]  /*07d0*/  LDC.64 R16, c[0x0][0x388] ;  /* 0x0000e200ff107b82 */ /* 0x000e240000000a00 */
[----:B0-----:R-:W-:-:S05]  /*07e0*/  IMAD.WIDE.U32 R18, R25, 0x4, R16 ;  /* 0x0000000419127825 */ /* 0x001fca00078e0010 */
[----:B------:R0:W2:Y:S01]  /*07f0*/  LDG.E R28, desc[UR4][R18.64] ;  /* 0x00000004121c7981 */ /* 0x0000a2000c1e1900 */
[----:B------:R-:W-:-:S04]  /*0800*/  VIADD R21, R25, 0x1 ;  /* 0x0000000119157836 */ /* 0x000fc80000000000 */
[----:B0-----:R-:W-:-:S05]  /*0810*/  IMAD.WIDE.U32 R18, R21, 0x4, R16 ;  /* 0x0000000415127825 */ /* 0x001fca00078e0010 */
[----:B------:R0:W3:Y:S01]  /*0820*/  LDG.E R29, desc[UR4][R18.64] ;  /* 0x00000004121d7981 */ /* 0x0000e2000c1e1900 */
[----:B------:R-:W-:Y:S02]  /*0830*/  VIADD R20, R25, 0x2 ;  /* 0x0000000219147836 */ /* 0x000fe40000000000 */
[----:B--2---:R-:W-:-:S05]  /*0840*/  FADD R21, R0, -R28 ;  /* 0x8000001c00157221 */ /* 0x004fca0000000000 */
[----:B------:R-:W-:Y:S01]  /*0850*/  FSETP.GEU.AND P0, PT, |R21|, R2, PT ;  /* 0x000000021500720b */ /* 0x000fe20003f0e200 */
[----:B------:R-:W-:-:S05]  /*0860*/  IMAD.WIDE.U32 R20, R20, 0x4, R16 ;  /* 0x0000000414147825 */ /* 0x000fca00078e0010 */
[----:B------:R1:W2:Y:S01]  /*0870*/  LDG.E R26, desc[UR4][R20.64] ;  /* 0x00000004141a7981 */ /* 0x0002a2000c1e1900 */
[----:B------:R-:W-:Y:S01]  /*0880*/  FSETP.NEU.AND P0, PT, R28, RZ, !P0 ;  /* 0x000000ff1c00720b */ /* 0x000fe2000470d000 */
[----:B------:R-:W-:Y:S02]  /*0890*/  VIADD R28, R27, 0x1 ;  /* 0x000000011b1c7836 */ /* 0x000fe40000000000 */
[----:B0-----:R-:W-:-:S04]  /*08a0*/  VIADD R19, R25, 0x3 ;  /* 0x0000000319137836 */ /* 0x001fc80000000000 */
[----:B------:R-:W-:-:S06]  /*08b0*/  IMAD.WIDE.U32 R18, R19, 0x4, R16 ;  /* 0x0000000413127825 */ /* 0x000fcc00078e0010 */
[----:B------:R-:W-:Y:S01]  /*08c0*/  @!P0 IADD3 R28, PT, PT, R27, RZ, RZ ;  /* 0x000000ff1b1c8210 */ /* 0x000fe20007ffe0ff */
[----:B---3--:R-:W-:Y:S01]  /*08d0*/  FADD R27, R0, -R29 ;  /* 0x8000001d001b7221 */ /* 0x008fe20000000000 */
[----:B-1----:R-:W-:-:S04]  /*08e0*/  VIADD R21, R25, 0x4 ;  /* 0x0000000419157836 */ /* 0x002fc80000000000 */
[----:B------:R-:W-:-:S04]  /*08f0*/  FSETP.GEU.AND P0, PT, |R27|, R2, PT ;  /* 0x000000021b00720b */ /* 0x000fc80003f0e200 */
[----:B------:R-:W-:Y:S02]  /*0900*/  FSETP.NEU.AND P0, PT, R29, RZ, !P0 ;  /* 0x000000ff1d00720b */ /* 0x000fe4000470d000 */
[----:B------:R0:W3:Y:S01]  /*0910*/  LDG.E R29, desc[UR4][R18.64] ;  /* 0x00000004121d7981 */ /* 0x0000e2000c1e1900 */
[----:B------:R-:W-:-:S04]  /*0920*/  IMAD.WIDE.U32 R20, R21, 0x4, R16 ;  /* 0x0000000415147825 */ /* 0x000fc800078e0010 */
[----:B--2---:R-:W-:-:S05]  /*0930*/  FADD R27, R0, -R26 ;  /* 0x8000001a001b7221 */ /* 0x004fca0000000000 */
[----:B------:R-:W-:Y:S02]  /*0940*/  FSETP.GEU.AND P1, PT, |R27|, R2, PT ;  /* 0x000000021b00720b */ /* 0x000fe40003f2e200 */
[----:B------:R-:W2:Y:S01]  /*0950*/  LDG.E R27, desc[UR4][R20.64] ;  /* 0x00000004141b7981 */ /* 0x000ea2000c1e1900 */
[----:B0-----:R-:W-:Y:S01]  /*0960*/  VIADD R18, R28, 0x1 ;  /* 0x000000011c127836 */ /* 0x001fe20000000000 */
[----:B------:R-:W-:Y:S01]  /*0970*/  FSETP.NEU.AND P1, PT, R26, RZ, !P1 ;  /* 0x000000ff1a00720b */ /* 0x000fe20004f2d000 */
[----:B------:R-:W-:-:S05]  /*0980*/  @!P0 IMAD.MOV R18, RZ, RZ, R28 ;  /* 0x000000ffff128224 */ /* 0x000fca00078e021c */
[----:B------:R-:W-:-:S07]  /*0990*/  IADD3 R26, PT, PT, R18, 0x1, RZ ;  /* 0x00000001121a7810 */ /* 0x000fce0007ffe0ff */
[----:B------:R-:W-:Y:S02]  /*09a0*/  @!P1 IMAD.MOV R26, RZ, RZ, R18 ;  /* 0x000000ffff1a9224 */ /* 0x000fe400078e0212 */
[----:B------:R-:W-:Y:S02]  /*09b0*/  VIADD R18, R25, 0x5 ;  /* 0x0000000519127836 */ /* 0x000fe40000000000 */
[----:B---3--:R-:W-:-:S05]  /*09c0*/  FADD R19, R0, -R29 ;  /* 0x8000001d00137221 */ /* 0x008fca0000000000 */
[----:B------:R-:W-:Y:S01]  /*09d0*/  FSETP.GEU.AND P0, PT, |R19|, R2, PT ;  /* 0x000000021300720b */ /* 0x000fe20003f0e200 */
[----:B------:R-:W-:-:S03]  /*09e0*/  IMAD.WIDE.U32 R18, R18, 0x4, R16 ;  /* 0x0000000412127825 */ /* 0x000fc600078e0010 */
[----:B------:R-:W-:Y:S01]  /*09f0*/  FSETP.NEU.AND P0, PT, R29, RZ, !P0 ;  /* 0x000000ff1d00720b */ /* 0x000fe2000470d000 */
[----:B------:R-:W-:Y:S02]  /*0a00*/  VIADD R29, R25, 0x6 ;  /* 0x00000006191d7836 */ /* 0x000fe40000000000 */
[----:B------:R0:W3:Y:S01]  /*0a10*/  LDG.E R19, desc[UR4][R18.64] ;  /* 0x0000000412137981 */ /* 0x0000e2000c1e1900 */
[----:B--2---:R-:W-:-:S05]  /*0a20*/  FADD R21, R0, -R27 ;  /* 0x8000001b00157221 */ /* 0x004fca0000000000 */
[----:B------:R-:W-:Y:S01]  /*0a30*/  FSETP.GEU.AND P1, PT, |R21|, R2, PT ;  /* 0x000000021500720b */ /* 0x000fe20003f2e200 */
[----:B------:R-:W-:-:S04]  /*0a40*/  IMAD.WIDE.U32 R20, R29, 0x4, R16 ;  /* 0x000000041d147825 */ /* 0x000fc800078e0010 */
[----:B------:R-:W-:Y:S02]  /*0a50*/  VIADD R29, R25, 0x7 ;  /* 0x00000007191d7836 */ /* 0x000fe40000000000 */
[----:B------:R-:W2:Y:S02]  /*0a60*/  LDG.E R21, desc[UR4][R20.64] ;  /* 0x0000000414157981 */ /* 0x000ea4000c1e1900 */
[----:B------:R-:W-:-:S06]  /*0a70*/  IMAD.WIDE.U32 R16, R29, 0x4, R16 ;  /* 0x000000041d107825 */ /* 0x000fcc00078e0010 */
[----:B------:R1:W4:Y:S01]  /*0a80*/  LDG.E R17, desc[UR4][R16.64] ;  /* 0x0000000410117981 */ /* 0x000322000c1e1900 */
[----:B------:R-:W-:Y:S01]  /*0a90*/  FSETP.NEU.AND P1, PT, R27, RZ, !P1 ;  /* 0x000000ff1b00720b */ /* 0x000fe20004f2d000 */
[----:B------:R-:W-:Y:S01]  /*0aa0*/  VIADD R23, R23, 0x8 ;  /* 0x0000000817177836 */ /* 0x000fe20000000000 */
[----:B0-----:R-:W-:Y:S01]  /*0ab0*/  IADD3 R18, PT, PT, R26, 0x1, RZ ;  /* 0x000000011a127810 */ /* 0x001fe20007ffe0ff */
[----:B------:R-:W-:Y:S01]  /*0ac0*/  @!P0 IMAD.MOV R18, RZ, RZ, R26 ;  /* 0x000000ffff128224 */ /* 0x000fe200078e021a */
[----:B------:R-:W-:Y:S01]  /*0ad0*/  IADD3 R6, PT, PT, R6, 0x8, RZ ;  /* 0x0000000806067810 */ /* 0x000fe20007ffe0ff */
[----:B------:R-:W-:Y:S02]  /*0ae0*/  VIADD R25, R25, 0x8 ;  /* 0x0000000819197836 */ /* 0x000fe40000000000 */
[----:B---3--:R-:W-:-:S05]  /*0af0*/  FADD R27, R0, -R19 ;  /* 0x80000013001b7221 */ /* 0x008fca0000000000 */
[----:B------:R-:W-:-:S04]  /*0b00*/  FSETP.GEU.AND P4, PT, |R27|, R2, PT ;  /* 0x000000021b00720b */ /* 0x000fc80003f8e200 */
[----:B------:R-:W-:Y:S01]  /*0b10*/  FSETP.NEU.AND P0, PT, R19, RZ, !P4 ;  /* 0x000000ff1300720b */ /* 0x000fe2000670d000 */
[----:B------:R-:W-:Y:S02]  /*0b20*/  VIADD R19, R18, 0x1 ;  /* 0x0000000112137836 */ /* 0x000fe40000000000 */
[----:B------:R-:W-:-:S04]  /*0b30*/  @!P1 IMAD.MOV R19, RZ, RZ, R18 ;  /* 0x000000ffff139224 */ /* 0x000fc800078e0212 */
[----:B-1----:R-:W-:-:S06]  /*0b40*/  VIADD R16, R19, 0x1 ;  /* 0x0000000113107836 */ /* 0x002fcc0000000000 */
[----:B------:R-:W-:Y:S01]  /*0b50*/  @!P0 IADD3 R16, PT, PT, R19, RZ, RZ ;  /* 0x000000ff13108210 */ /* 0x000fe20007ffe0ff */
[----:B--2---:R-:W-:-:S05]  /*0b60*/  FADD R27, R0, -R21 ;  /* 0x80000015001b7221 */ /* 0x004fca0000000000 */
[----:B------:R-:W-:Y:S01]  /*0b70*/  FSETP.GEU.AND P4, PT, |R27|, R2, PT ;  /* 0x000000021b00720b */ /* 0x000fe20003f8e200 */
[----:B----4-:R-:W-:-:S03]  /*0b80*/  FADD R27, R0, -R17 ;  /* 0x80000011001b7221 */ /* 0x010fc60000000000 */
[----:B------:R-:W-:Y:S02]  /*0b90*/  FSETP.NEU.AND P1, PT, R21, RZ, !P4 ;  /* 0x000000ff1500720b */ /* 0x000fe4000672d000 */
[----:B------:R-:W-:-:S04]  /*0ba0*/  FSETP.GEU.AND P4, PT, |R27|, R2, PT ;  /* 0x000000021b00720b */ /* 0x000fc80003f8e200 */
[----:B------:R-:W-:Y:S01]  /*0bb0*/  FSETP.NEU.AND P0, PT, R17, RZ, !P4 ;  /* 0x000000ff1100720b */ /* 0x000fe2000670d000 */
[----:B------:R-:W-:-:S06]  /*0bc0*/  VIADD R17, R16, 0x1 ;  /* 0x0000000110117836 */ /* 0x000fcc0000000000 */
[----:B------:R-:W-:Y:S01]  /*0bd0*/  @!P1 IMAD.MOV R17, RZ, RZ, R16 ;  /* 0x000000ffff119224 */ /* 0x000fe200078e0210 */
[----:B------:R-:W-:-:S03]  /*0be0*/  ISETP.NE.AND P1, PT, R23, RZ, PT ;  /* 0x000000ff1700720c */ /* 0x000fc60003f25270 */
[----:B------:R-:W-:Y:S02]  /*0bf0*/  VIADD R27, R17, 0x1 ;  /* 0x00000001111b7836 */ /* 0x000fe40000000000 */
[----:B------:R-:W-:-:S08]  /*0c00*/  @!P0 IMAD.MOV R27, RZ, RZ, R17 ;  /* 0x000000ffff1b8224 */ /* 0x000fd000078e0211 */
[----:B------:R-:W-:Y:S05]  /*0c10*/  @P1 BRA `(.L_x_35) ;  /* 0xfffffff800ec1947 */ /* 0x000fea000383ffff */
[----:B------:R-:W-:Y:S05]  /*0c20*/  BSYNC.RECONVERGENT B3 ;  /* 0x0000000000037941 */ /* 0x000fea0003800200 */
.L_x_34:
[----:B------:R-:W-:-:S07]  /*0c30*/  VIADD R23, R6, 0xfffffffd ;  /* 0xfffffffd06177836 */ /* 0x000fce0000000000 */
.L_x_33:
[----:B------:R-:W-:Y:S05]  /*0c40*/  BSYNC.RECONVERGENT B2 ;  /* 0x0000000000027941 */ /* 0x000fea0003800200 */
.L_x_32:
[----:B------:R-:W-:-:S13]  /*0c50*/  ISETP.NE.AND P0, PT, R10, RZ, PT ;  /* 0x000000ff0a00720c */ /* 0x000fda0003f05270 */
[----:B------:R-:W-:Y:S05]  /*0c60*/  @!P0 BRA `(.L_x_31) ;  /* 0x0000000400308947 */ /* 0x000fea0003800000 */
[----:B------:R-:W-:Y:S01]  /*0c70*/  BSSY.RECONVERGENT B2, `(.L_x_36) ;  /* 0x0000025000027945 */ /* 0x000fe20003800200 */
[----:B------:R-:W-:-:S03]  /*0c80*/  ISETP.NE.AND P4, PT, R13, RZ, PT ;  /* 0x000000ff0d00720c */ /* 0x000fc60003f85270 */
[----:B------:R-:W-:Y:S10]  /*0c90*/  @!P3 BRA `(.L_x_37) ;  /* 0x000000000088b947 */ /* 0x000ff40003800000 */
[----:B------:R-:W0:Y:S01]  /*0ca0*/  LDC.64 R16, c[0x0][0x388] ;  /* 0x0000e200ff107b82 */ /* 0x000e220000000a00 */
[----:B------:R-:W-:-:S05]  /*0cb0*/  IMAD.IADD R25, R24, 0x1, R23 ;  /* 0x0000000118197824 */ /* 0x000fca00078e0217 */
[C---:B------:R-:W-:Y:S01]  /*0cc0*/  IADD3 R21, PT, PT, R25.reuse, 0x1, RZ ;  /* 0x0000000119157810 */ /* 0x040fe20007ffe0ff */
[C---:B------:R-:W-:Y:S02]  /*0cd0*/  VIADD R19, R25.reuse, 0x2 ;  /* 0x0000000219137836 */ /* 0x040fe40000000000 */
[----:B0-----:R-:W-:-:S04]  /*0ce0*/  IMAD.WIDE.U32 R28, R25, 0x4, R16 ;  /* 0x00000004191c7825 */ /* 0x001fc800078e0010 */
[--C-:B------:R-:W-:Y:S02]  /*0cf0*/  IMAD.WIDE.U32 R20, R21, 0x4, R16.reuse ;  /* 0x0000000415147825 */ /* 0x100fe400078e0010 */
[----:B------:R-:W2:Y:S04]  /*0d00*/  LDG.E R29, desc[UR4][R28.64] ;  /* 0x000000041c1d7981 */ /* 0x000ea8000c1e1900 */
[----:B------:R-:W3:Y:S01]  /*0d10*/  LDG.E R21, desc[UR4][R20.64] ;  /* 0x0000000414157981 */ /* 0x000ee2000c1e1900 */
[----:B------:R-:W-:-:S04]  /*0d20*/  IMAD.WIDE.U32 R18, R19, 0x4, R16 ;  /* 0x0000000413127825 */ /* 0x000fc800078e0010 */
[----:B------:R-:W-:Y:S02]  /*0d30*/  VIADD R25, R25, 0x3 ;  /* 0x0000000319197836 */ /* 0x000fe40000000000 */
[----:B------:R-:W4:Y:S02]  /*0d40*/  LDG.E R19, desc[UR4][R18.64] ;  /* 0x0000000412137981 */ /* 0x000f24000c1e1900 */
[----:B------:R-:W-:-:S06]  /*0d50*/  IMAD.WIDE.U32 R16, R25, 0x4, R16 ;  /* 0x0000000419107825 */ /* 0x000fcc00078e0010 */
[----:B------:R-:W5:Y:S01]  /*0d60*/  LDG.E R17, desc[UR4][R16.64] ;  /* 0x0000000410117981 */ /* 0x000f62000c1e1900 */
[----:B------:R-:W-:Y:S01]  /*0d70*/  VIADD R6, R27, 0x1 ;  /* 0x000000011b067836 */ /* 0x000fe20000000000 */
[----:B------:R-:W-:Y:S01]  /*0d80*/  IADD3 R23, PT, PT, R23, 0x4, RZ ;  /* 0x0000000417177810 */ /* 0x000fe20007ffe0ff */
[----:B--2---:R-:W-:-:S05]  /*0d90*/  FADD R25, R0, -R29 ;  /* 0x8000001d00197221 */ /* 0x004fca0000000000 */
[----:B------:R-:W-:Y:S01]  /*0da0*/  FSETP.GEU.AND P1, PT, |R25|, R2, PT ;  /* 0x000000021900720b */ /* 0x000fe20003f2e200 */
[----:B---3--:R-:W-:-:S03]  /*0db0*/  FADD R25, R0, -R21 ;  /* 0x8000001500197221 */ /* 0x008fc60000000000 */
[----:B------:R-:W-:Y:S02]  /*0dc0*/  FSETP.NEU.AND P1, PT, R29, RZ, !P1 ;  /* 0x000000ff1d00720b */ /* 0x000fe40004f2d000 */
[----:B------:R-:W-:Y:S01]  /*0dd0*/  FSETP.GEU.AND P0, PT, |R25|, R2, PT ;  /* 0x000000021900720b */ /* 0x000fe20003f0e200 */
[----:B----4-:R-:W-:-:S03]  /*0de0*/  FADD R25, R0, -R19 ;  /* 0x8000001300197221 */ /* 0x010fc60000000000 */
[----:B------:R-:W-:Y:S02]  /*0df0*/  FSETP.NEU.AND P0, PT, R21, RZ, !P0 ;  /* 0x000000ff1500720b */ /* 0x000fe4000470d000 */
[----:B------:R-:W-:Y:S01]  /*0e00*/  FSETP.GEU.AND P5, PT, |R25|, R2, PT ;  /* 0x000000021900720b */ /* 0x000fe20003fae200 */
[----:B-----5:R-:W-:-:S04]  /*0e10*/  FADD R21, R0, -R17 ;  /* 0x8000001100157221 */ /* 0x020fc80000000000 */
[----:B------:R-:W-:Y:S01]  /*0e20*/  @!P1 IMAD.MOV R6, RZ, RZ, R27 ;  /* 0x000000ffff069224 */ /* 0x000fe200078e021b */
[----:B------:R-:W-:Y:S02]  /*0e30*/  FSETP.NEU.AND P1, PT, R19, RZ, !P5 ;  /* 0x000000ff1300720b */ /* 0x000fe40006f2d000 */
[----:B------:R-:W-:Y:S02]  /*0e40*/  FSETP.GEU.AND P5, PT, |R21|, R2, PT ;  /* 0x000000021500720b */ /* 0x000fe40003fae200 */
[----:B------:R-:W-:Y:S01]  /*0e50*/  IADD3 R16, PT, PT, R6, 0x1, RZ ;  /* 0x0000000106107810 */ /* 0x000fe20007ffe0ff */
[----:B------:R-:W-:Y:S01]  /*0e60*/  @!P0 IMAD.MOV R16, RZ, RZ, R6 ;  /* 0x000000ffff108224 */ /* 0x000fe200078e0206 */
[----:B------:R-:W-:-:S03]  /*0e70*/  FSETP.NEU.AND P0, PT, R17, RZ, !P5 ;  /* 0x000000ff1100720b */ /* 0x000fc60006f0d000 */
[----:B------:R-:W-:-:S04]  /*0e80*/  VIADD R6, R16, 0x1 ;  /* 0x0000000110067836 */ /* 0x000fc80000000000 */
[----:B------:R-:W-:-:S04]  /*0e90*/  @!P1 IMAD.MOV R6, RZ, RZ, R16 ;  /* 0x000000ffff069224 */ /* 0x000fc800078e0210 */
[----:B------:R-:W-:Y:S02]  /*0ea0*/  VIADD R27, R6, 0x1 ;  /* 0x00000001061b7836 */ /* 0x000fe40000000000 */
[----:B------:R-:W-:-:S07]  /*0eb0*/  @!P0 IMAD.MOV R27, RZ, RZ, R6 ;  /* 0x000000ffff1b8224 */ /* 0x000fce00078e0206 */
.L_x_37:
[----:B------:R-:W-:Y:S05]  /*0ec0*/  BSYNC.RECONVERGENT B2 ;  /* 0x0000000000027941 */ /* 0x000fea0003800200 */
.L_x_36:
[----:B------:R-:W-:Y:S05]  /*0ed0*/  @!P4 BRA `(.L_x_31) ;  /* 0x000000000094c947 */ /* 0x000fea0003800000 */
[----:B------:R-:W-:Y:S02]  /*0ee0*/  ISETP.NE.AND P5, PT, R13, 0x1, PT ;  /* 0x000000010d00780c */ /* 0x000fe40003fa5270 */
[----:B------:R-:W-:-:S11]  /*0ef0*/  LOP3.LUT P4, RZ, R9, 0x1, RZ, 0xc0, !PT ;  /* 0x0000000109ff7812 */ /* 0x000fd6000788c0ff */
[----:B------:R-:W0:Y:S01]  /*0f00*/  @P5 LDC.64 R20, c[0x0][0x388] ;  /* 0x0000e200ff145b82 */ /* 0x000e220000000a00 */
[----:B------:R-:W-:-:S07]  /*0f10*/  @P5 IMAD.IADD R25, R24, 0x1, R23 ;  /* 0x0000000118195824 */ /* 0x000fce00078e0217 */
[----:B------:R-:W1:Y:S01]  /*0f20*/  @P4 LDC.64 R16, c[0x0][0x388] ;  /* 0x0000e200ff104b82 */ /* 0x000e620000000a00 */
[----:B------:R-:W-:Y:S02]  /*0f30*/  @P5 VIADD R23, R23, 0x2 ;  /* 0x0000000217175836 */ /* 0x000fe40000000000 */
[----:B0-----:R-:W-:-:S04]  /*0f40*/  @P5 IMAD.WIDE.U32 R18, R25, 0x4, R20 ;  /* 0x0000000419125825 */ /* 0x001fc800078e0014 */
[----:B------:R-:W-:Y:S02]  /*0f50*/  @P5 VIADD R25, R25, 0x1 ;  /* 0x0000000119195836 */ /* 0x000fe40000000000 */
[----:B------:R-:W2:Y:S02]  /*0f60*/  @P5 LDG.E R19, desc[UR4][R18.64] ;  /* 0x0000000412135981 */ /* 0x000ea4000c1e1900 */
[----:B------:R-:W-:Y:S01]  /*0f70*/  @P5 IMAD.WIDE.U32 R20, R25, 0x4, R20 ;  /* 0x0000000419145825 */ /* 0x000fe200078e0014 */
[----:B------:R-:W-:-:S05]  /*0f80*/  @P4 IADD3 R23, PT, PT, R24, R23, RZ ;  /* 0x0000001718174210 */ /* 0x000fca0007ffe0ff */
[----:B------:R-:W3:Y:S01]  /*0f90*/  @P5 LDG.E R21, desc[UR4][R20.64] ;  /* 0x0000000414155981 */ /* 0x000ee2000c1e1900 */
[----:B-1----:R-:W-:-:S06]  /*0fa0*/  @P4 IMAD.WIDE.U32 R16, R23, 0x4, R16 ;  /* 0x0000000417104825 */ /* 0x002fcc00078e0010 */
[----:B------:R-:W4:Y:S01]  /*0fb0*/  @P4 LDG.E R17, desc[UR4][R16.64] ;  /* 0x0000000410114981 */ /* 0x000f22000c1e1900 */
[----:B------:R-:W-:Y:S01]  /*0fc0*/  PLOP3.LUT P1, PT, PT, PT, PT, 0x80, 0x8 ;  /* 0x000000000008781c */ /* 0x000fe20003f2f070 */
[----:B------:R-:W-:Y:S02]  /*0fd0*/  @P5 VIADD R6, R27, 0x1 ;  /* 0x000000011b065836 */ /* 0x000fe40000000000 */
[----:B--2---:R-:W-:-:S05]  /*0fe0*/  @P5 FADD R23, R0, -R19 ;  /* 0x8000001300175221 */ /* 0x004fca0000000000 */
[----:B------:R-:W-:-:S04]  /*0ff0*/  @P5 FSETP.GEU.AND P0, PT, |R23|, R2, PT ;  /* 0x000000021700520b */ /* 0x000fc80003f0e200 */
[----:B------:R-:W-:Y:S01]  /*1000*/  @P5 FSETP.NEU.AND P0, PT, R19, RZ, !P0 ;  /* 0x000000ff1300520b */ /* 0x000fe2000470d000 */
[----:B---3--:R-:W-:-:S03]  /*1010*/  @P5 FADD R19, R0, -R21 ;  /* 0x8000001500135221 */ /* 0x008fc60000000000 */
[----:B------:R-:W-:Y:S02]  /*1020*/  @P5 PLOP3.LUT P1, PT, P0, PT, PT, 0x80, 0x8 ;  /* 0x000000000008581c */ /* 0x000fe4000072f070 */
[----:B------:R-:W-:Y:S01]  /*1030*/  @P5 FSETP.GEU.AND P0, PT, |R19|, R2, PT ;  /* 0x000000021300520b */ /* 0x000fe20003f0e200 */
[----:B----4-:R-:W-:-:S03]  /*1040*/  @P4 FADD R19, R0, -R17 ;  /* 0x8000001100134221 */ /* 0x010fc60000000000 */
[----:B------:R-:W-:Y:S02]  /*1050*/  @P5 FSETP.NEU.AND P6, PT, R21, RZ, !P0 ;  /* 0x000000ff1500520b */ /* 0x000fe400047cd000 */
[----:B------:R-:W-:Y:S02]  /*1060*/  PLOP3.LUT P0, PT, PT, PT, PT, 0x80, 0x8 ;  /* 0x000000000008781c */ /* 0x000fe40003f0f070 */
[----:B------:R-:W-:Y:S02]  /*1070*/  @P5 PLOP3.LUT P0, PT, P6, PT, PT, 0x80, 0x8 ;  /* 0x000000000008581c */ /* 0x000fe4000370f070 */
[----:B------:R-:W-:Y:S01]  /*1080*/  @P4 FSETP.GEU.AND P6, PT, |R19|, R2, PT ;  /* 0x000000021300420b */ /* 0x000fe20003fce200 */
[----:B------:R-:W-:Y:S01]  /*1090*/  @!P1 IMAD.MOV R6, RZ, RZ, R27 ;  /* 0x000000ffff069224 */ /* 0x000fe200078e021b */
[----:B------:R-:W-:Y:S02]  /*10a0*/  PLOP3.LUT P1, PT, PT, PT, PT, 0x80, 0x8 ;  /* 0x000000000008781c */ /* 0x000fe40003f2f070 */
[----:B------:R-:W-:Y:S01]  /*10b0*/  @P4 FSETP.NEU.AND P6, PT, R17, RZ, !P6 ;  /* 0x000000ff1100420b */ /* 0x000fe200077cd000 */
[----:B------:R-:W-:-:S03]  /*10c0*/  @P5 VIADD R16, R6, 0x1 ;  /* 0x0000000106105836 */ /* 0x000fc60000000000 */
[----:B------:R-:W-:-:S03]  /*10d0*/  @P4 PLOP3.LUT P1, PT, P6, PT, PT, 0x80, 0x8 ;  /* 0x000000000008481c */ /* 0x000fc6000372f070 */
[----:B------:R-:W-:-:S05]  /*10e0*/  @!P0 IADD3 R16, PT, PT, R6, RZ, RZ ;  /* 0x000000ff06108210 */ /* 0x000fca0007ffe0ff */
[----:B------:R-:W-:-:S04]  /*10f0*/  @P5 IMAD.MOV.U32 R27, RZ, RZ, R16 ;  /* 0x000000ffff1b5224 */ /* 0x000fc800078e0010 */
[----:B------:R-:W-:Y:S02]  /*1100*/  @P4 VIADD R6, R27, 0x1 ;  /* 0x000000011b064836 */ /* 0x000fe40000000000 */
[----:B------:R-:W-:-:S05]  /*1110*/  @!P1 IMAD.MOV R6, RZ, RZ, R27 ;  /* 0x000000ffff069224 */ /* 0x000fca00078e021b */
[----:B------:R-:W-:-:S07]  /*1120*/  @P4 MOV R27, R6 ;  /* 0x00000006001b4202 */ /* 0x000fce0000000f00 */
.L_x_31:
[----:B------:R-:W-:Y:S05]  /*1130*/  BSYNC.RECONVERGENT B0 ;  /* 0x0000000000007941 */ /* 0x000fea0003800200 */
.L_x_30:
[----:B------:R-:W-:Y:S01]  /*1140*/  VIADD R12, R12, 0x1 ;  /* 0x000000010c0c7836 */ /* 0x000fe20000000000 */
[----:B------:R-:W-:-:S04]  /*1150*/  ISETP.LE.AND P1, PT, R27, R4, PT ;  /* 0x000000041b00720c */ /* 0x000fc80003f23270 */
[----:B------:R-:W-:-:S13]  /*1160*/  ISETP.GE.U32.AND P0, PT, R12, R5, PT ;  /* 0x000000050c00720c */ /* 0x000fda0003f06070 */
[----:B------:R-:W-:Y:S05]  /*1170*/  @!P0 BRA P1, `(.L_x_38) ;  /* 0xfffffff400688947 */ /* 0x000fea000083ffff */
.L_x_29:
[----:B------:R-:W-:Y:S05]  /*1180*/  BSYNC.RECONVERGENT B1 ;  /* 0x0000000000017941 */ /* 0x000fea0003800200 */
.L_x_28:
[----:B------:R-:W-:-:S13]  /*1190*/  ISETP.GT.AND P0, PT, R27, R4, PT ;  /* 0x000000041b00720c */ /* 0x000fda0003f04270 */
[----:B------:R-:W-:Y:S05]  /*11a0*/  @P0 EXIT ;  /* 0x000000000000094d */ /* 0x000fea0003800000 */
[----:B------:R-:W-:Y:S01]  /*11b0*/  STG.E desc[UR4][R14.64], RZ ;  /* 0x000000ff0e007986 */ /* 0x000fe2000c101904 */
[----:B------:R-:W-:Y:S05]  /*11c0*/  EXIT ;  /* 0x000000000000794d */ /* 0x000fea0003800000 */
        .weak           $__internal_1_$__cuda_sm3x_div_rn_noftz_f32_slowpath
        .type           $__internal_1_$__cuda_sm3x_div_rn_noftz_f32_slowpath,@function
        .size           $__internal_1_$__cuda_sm3x_div_rn_noftz_f32_slowpath,(.L_x_196 - $__internal_1_$__cuda_sm3x_div_rn_noftz_f32_slowpath)
$__internal_1_$__cuda_sm3x_div_rn_noftz_f32_slowpath:
[----:B------:R-:W-:Y:S01]  /*11d0*/  SHF.R.U32.HI R13, RZ, 0x17, R0 ;  /* 0x00000017ff0d7819 */ /* 0x000fe20000011600 */
[----:B------:R-:W-:Y:S01]  /*11e0*/  BSSY.RECONVERGENT B1, `(.L_x_39) ;  /* 0x0000063000017945 */ /* 0x000fe20003800200 */
[----:B------:R-:W-:Y:S02]  /*11f0*/  SHF.R.U32.HI R16, RZ, 0x17, R5 ;  /* 0x00000017ff107819 */ /* 0x000fe40000011605 */
[----:B------:R-:W-:Y:S02]  /*1200*/  LOP3.LUT R13, R13, 0xff, RZ, 0xc0, !PT ;  /* 0x000000ff0d0d7812 */ /* 0x000fe400078ec0ff */
[----:B------:R-:W-:Y:S02]  /*1210*/  LOP3.LUT R22, R16, 0xff, RZ, 0xc0, !PT ;  /* 0x000000ff10167812 */ /* 0x000fe400078ec0ff */
[----:B------:R-:W-:Y:S01]  /*1220*/  MOV R18, R0 ;  /* 0x0000000000127202 */ /* 0x000fe20000000f00 */
[----:B------:R-:W-:Y:S02]  /*1230*/  VIADD R19, R13, 0xffffffff ;  /* 0xffffffff0d137836 */ /* 0x000fe40000000000 */
[----:B------:R-:W-:-:S03]  /*1240*/  VIADD R17, R22, 0xffffffff ;  /* 0xffffffff16117836 */ /* 0x000fc60000000000 */
        /* <DEDUP_REMOVED lines=27> */
.L_x_40:
[----:B------:R-:W-:Y:S01]  /*1400*/  LEA R17, R13, 0xc0800000, 0x17 ;  /* 0xc08000000d117811 */ /* 0x000fe200078eb8ff */
[----:B------:R-:W-:Y:S01]  /*1410*/  VIADD R22, R22, 0xffffff81 ;  /* 0xffffff8116167836 */ /* 0x000fe20000000000 */
[----:B------:R-:W-:Y:S03]  /*1420*/  BSSY.RECONVERGENT B2, `(.L_x_45) ;  /* 0x0000035000027945 */ /* 0x000fe60003800200 */
[----:B------:R-:W-:Y:S02]  /*1430*/  IMAD.IADD R19, R18, 0x1, -R17 ;  /* 0x0000000112137824 */ /* 0x000fe400078e0a11 */
[C---:B------:R-:W-:Y:S02]  /*1440*/  IMAD R5, R22.reuse, -0x800000, R5 ;  /* 0xff80000016057824 */ /* 0x040fe400078e0205 */
[----:B------:R0:W1:Y:S01]  /*1450*/  MUFU.RCP R18, R19 ;  /* 0x0000001300127308 */ /* 0x0000620000001000 */
[----:B------:R-:W-:Y:S01]  /*1460*/  FADD.FTZ R20, -R19, -RZ ;  /* 0x800000ff13147221 */ /* 0x000fe20000010100 */
[----:B0-----:R-:W-:-:S05]  /*1470*/  IADD3 R19, PT, PT, R22, 0x7f, -R13 ;  /* 0x0000007f16137810 */ /* 0x001fca0007ffe80d */
[----:B------:R-:W-:Y:S02]  /*1480*/  IMAD.IADD R16, R19, 0x1, R16 ;  /* 0x0000000113107824 */ /* 0x000fe400078e0210 */
[----:B-1----:R-:W-:-:S04]  /*1490*/  FFMA R17, R18, R20, 1 ;  /* 0x3f80000012117423 */ /* 0x002fc80000000014 */
        /* <DEDUP_REMOVED lines=20> */
[C---:B------:R-:W-:Y:S02]  /*15e0*/  ISETP.NE.AND P2, PT, R19.reuse, RZ, PT ;  /* 0x000000ff1300720c */ /* 0x040fe40003f45270 */
[----:B------:R-:W-:Y:S02]  /*15f0*/  ISETP.NE.AND P1, PT, R19, RZ, PT ;  /* 0x000000ff1300720c */ /* 0x000fe40003f25270 */
[----:B------:R-:W-:Y:S01]  /*1600*/  LOP3.LUT R16, R13, 0x7fffff, RZ, 0xc0, !PT ;  /* 0x007fffff0d107812 */ /* 0x000fe200078ec0ff */
[CCC-:B------:R-:W-:Y:S01]  /*1610*/  FFMA.RP R13, R18.reuse, R20.reuse, R17.reuse ;  /* 0x00000014120d7223 */ /* 0x1c0fe20000008011 */
[----:B------:R-:W-:Y:S01]  /*1620*/  FFMA.RM R18, R18, R20, R17 ;  /* 0x0000001412127223 */ /* 0x000fe20000004011 */
[----:B------:R-:W-:Y:S01]  /*1630*/  VIADD R17, R19, 0x20 ;  /* 0x0000002013117836 */ /* 0x000fe20000000000 */
[----:B------:R-:W-:Y:S01]  /*1640*/  LOP3.LUT R16, R16, 0x800000, RZ, 0xfc, !PT ;  /* 0x0080000010107812 */ /* 0x000fe200078efcff */
[----:B------:R-:W-:-:S02]  /*1650*/  IMAD.MOV R19, RZ, RZ, -R19 ;  /* 0x000000ffff137224 */ /* 0x000fc400078e0a13 */
        /* <DEDUP_REMOVED lines=13> */
.L_x_47:
[----:B------:R-:W-:-:S04]  /*1730*/  LOP3.LUT R5, R5, 0x80000000, RZ, 0xc0, !PT ;  /* 0x8000000005057812 */ /* 0x000fc800078ec0ff */
[----:B------:R-:W-:Y:S01]  /*1740*/  LOP3.LUT R5, R5, 0x7f800000, RZ, 0xfc, !PT ;  /* 0x7f80000005057812 */ /* 0x000fe200078efcff */
[----:B------:R-:W-:Y:S06]  /*1750*/  BRA `(.L_x_48) ;  /* 0x0000000000047947 */ /* 0x000fec0003800000 */
.L_x_46:
[----:B------:R-:W-:-:S07]  /*1760*/  IMAD R5, R16, 0x800000, R5 ;  /* 0x0080000010057824 */ /* 0x000fce00078e0205 */
.L_x_48:
[----:B------:R-:W-:Y:S05]  /*1770*/  BSYNC.RECONVERGENT B2 ;  /* 0x0000000000027941 */ /* 0x000fea0003800200 */
.L_x_45:
[----:B------:R-:W-:Y:S05]  /*1780*/  BRA `(.L_x_49) ;  /* 0x0000000000207947 */ /* 0x000fea0003800000 */
.L_x_44:
[----:B------:R-:W-:-:S04]  /*1790*/  LOP3.LUT R5, R18, 0x80000000, R5, 0x48, !PT ;  /* 0x8000000012057812 */ /* 0x000fc800078e4805 */
[----:B------:R-:W-:Y:S01]  /*17a0*/  LOP3.LUT R5, R5, 0x7f800000, RZ, 0xfc, !PT ;  /* 0x7f80000005057812 */ /* 0x000fe200078efcff */
[----:B------:R-:W-:Y:S06]  /*17b0*/  BRA `(.L_x_49) ;  /* 0x0000000000147947 */ /* 0x000fec0003800000 */
.L_x_43:
[----:B------:R-:W-:Y:S01]  /*17c0*/  LOP3.LUT R5, R18, 0x80000000, R5, 0x48, !PT ;  /* 0x8000000012057812 */ /* 0x000fe200078e4805 */
[----:B------:R-:W-:Y:S06]  /*17d0*/  BRA `(.L_x_49) ;  /* 0x00000000000c7947 */ /* 0x000fec0003800000 */
.L_x_42:
[----:B------:R-:W0:Y:S01]  /*17e0*/  MUFU.RSQ R5, -QNAN ;  /* 0xffc0000000057908 */ /* 0x000e220000001400 */
[----:B------:R-:W-:Y:S05]  /*17f0*/  BRA `(.L_x_49) ;  /* 0x0000000000047947 */ /* 0x000fea0003800000 */
.L_x_41:
[----:B------:R-:W-:-:S07]  /*1800*/  FADD.FTZ R5, R5, R0 ;  /* 0x0000000005057221 */ /* 0x000fce0000010000 */
.L_x_49:
[----:B------:R-:W-:Y:S05]  /*1810*/  BSYNC.RECONVERGENT B1 ;  /* 0x0000000000017941 */ /* 0x000fea0003800200 */
.L_x_39:
[----:B------:R-:W-:-:S04]  /*1820*/  IMAD.MOV.U32 R13, RZ, RZ, 0x0 ;  /* 0x00000000ff0d7424 */ /* 0x000fc800078e00ff */
[----:B0-----:R-:W-:Y:S05]  /*1830*/  RET.REL.NODEC R12 `(_Z20flying_points_filterPfS_PiS0_S_S_S0_S0_) ;  /* 0xffffffe40cf07950 */ /* 0x001fea0003c3ffff */
.L_x_50:
        /* <DEDUP_REMOVED lines=12> */
.L_x_196:


//--------------------- .text._Z33optimize_dmap_using_sub_pixel_mapPfS_PiS0_S_ --------------------------
	.section	.text._Z33optimize_dmap_using_sub_pixel_mapPfS_PiS0_S_,"ax",@progbits
	.align	128
        .global         _Z33optimize_dmap_using_sub_pixel_mapPfS_PiS0_S_
        .type           _Z33optimize_dmap_using_sub_pixel_mapPfS_PiS0_S_,@function
        .size           _Z33optimize_dmap_using_sub_pixel_mapPfS_PiS0_S_,(.L_x_197 - _Z33optimize_dmap_using_sub_pixel_mapPfS_PiS0_S_)
        .other          _Z33optimize_dmap_using_sub_pixel_mapPfS_PiS0_S_,@"STO_CUDA_ENTRY STV_DEFAULT"
_Z33optimize_dmap_using_sub_pixel_mapPfS_PiS0_S_:
.text._Z33optimize_dmap_using_sub_pixel_mapPfS_PiS0_S_:
[----:B------:R-:W-:Y:S08]  /*0000*/  LDC R1, c[0x0][0x37c] ;  /* 0x0000df00ff017b82 */ /* 0x000ff00000000800 */
[----:B------:R-:W0:Y:S01]  /*0010*/  LDC.64 R2, c[0x0][0x398] ;  /* 0x0000e600ff027b82 */ /* 0x000e220000000a00 */
[----:B------:R-:W0:Y:S02]  /*0020*/  LDCU.64 UR4, c[0x0][0x358] ;  /* 0x00006b00ff0477ac */ /* 0x000e240008000a00 */
[----:B0-----:R0:W2:Y:S05]  /*0030*/  LDG.E R3, desc[UR4][R2.64] ;  /* 0x0000000402037981 */ /* 0x0010aa000c1e1900 */
[----:B------:R-:W0:Y:S01]  /*0040*/  S2UR UR6, SR_CTAID.X ;  /* 0x00000000000679c3 */ /* 0x000e220000002500 */
[----:B------:R-:W0:Y:S07]  /*0050*/  S2R R6, SR_TID.X ;  /* 0x0000000000067919 */ /* 0x000e2e0000002100 */
[----:B------:R-:W0:Y:S02]  /*0060*/  LDC R7, c[0x0][0x360] ;  /* 0x0000d800ff077b82 */ /* 0x000e240000000800 */
[----:B0-----:R-:W-:-:S05]  /*0070*/  IMAD R2, R7, UR6, R6 ;  /* 0x0000000607027c24 */ /* 0x001fca000f8e0206 */
[----:B------:R-:W-:Y:S02]  /*0080*/  ISETP.GE.AND P2, PT, R2, RZ, PT ;  /* 0x000000ff0200720c */ /* 0x000fe40003f46270 */
[----:B--2---:R-:W-:-:S04]  /*0090*/  IABS R9, R3 ;  /* 0x0000000300097213 */ /* 0x004fc80000000000 */
[----:B------:R-:W0:Y:S08]  /*00a0*/  I2F.RP R0, R9 ;  /* 0x0000000900007306 */ /* 0x000e300000209400 */
[----:B0-----:R-:W0:Y:S02]  /*00b0*/  MUFU.RCP R0, R0 ;  /* 0x0000000000007308 */ /* 0x001e240000001000 */
[----:B0-----:R-:W-:Y:S01]  /*00c0*/  VIADD R4, R0, 0xffffffe ;  /* 0x0ffffffe00047836 */ /* 0x001fe20000000000 */
[----:B------:R-:W-:-:S05]  /*00d0*/  IABS R0, R2 ;  /* 0x0000000200007213 */ /* 0x000fca0000000000 */
[----:B------:R0:W1:Y:S02]  /*00e0*/  F2I.FTZ.U32.TRUNC.NTZ R5, R4 ;  /* 0x0000000400057305 */ /* 0x000064000021f000 */
[----:B0-----:R-:W-:Y:S02]  /*00f0*/  IMAD.MOV.U32 R4, RZ, RZ, RZ ;  /* 0x000000ffff047224 */ /* 0x001fe400078e00ff */
[----:B-1----:R-:W-:-:S04]  /*0100*/  IMAD.MOV R8, RZ, RZ, -R5 ;  /* 0x000000ffff087224 */ /* 0x002fc800078e0a05 */
[----:B------:R-:W-:-:S04]  /*0110*/  IMAD.MOV.U32 R6, RZ, RZ, R8 ;  /* 0x000000ffff067224 */ /* 0x000fc800078e0008 */
[----:B------:R-:W-:Y:S01]  /*0120*/  IMAD R7, R6, R9, RZ ;  /* 0x0000000906077224 */ /* 0x000fe200078e02ff */
[----:B------:R-:W-:-:S03]  /*0130*/  IABS R6, R3 ;  /* 0x0000000300067213 */ /* 0x000fc60000000000 */
[----:B------:R-:W-:Y:S01]  /*0140*/  IMAD.HI.U32 R5, R5, R7, R4 ;  /* 0x0000000705057227 */ /* 0x000fe200078e0004 */
[----:B------:R-:W-:-:S05]  /*0150*/  IADD3 R4, PT, PT, RZ, -R6, RZ ;  /* 0x80000006ff047210 */ /* 0x000fca0007ffe0ff */
[----:B------:R-:W-:-:S04]  /*0160*/  IMAD.HI.U32 R5, R5, R0, RZ ;  /* 0x0000000005057227 */ /* 0x000fc800078e00ff */
[----:B------:R-:W-:Y:S02]  /*0170*/  IMAD R0, R5, R4, R0 ;  /* 0x0000000405007224 */ /* 0x000fe400078e0200 */
[----:B------:R-:W-:-:S03]  /*0180*/  VIADD R5, R3, 0xffffffff ;  /* 0xffffffff03057836 */ /* 0x000fc60000000000 */
[----:B------:R-:W-:-:S13]  /*0190*/  ISETP.GT.U32.AND P0, PT, R9, R0, PT ;  /* 0x000000000900720c */ /* 0x000fda0003f04070 */
[----:B------:R-:W-:Y:S01]  /*01a0*/  @!P0 IMAD.IADD R0, R0, 0x1, -R9 ;  /* 0x0000000100008824 */ /* 0x000fe200078e0a09 */
[----:B------:R-:W-:-:S04]  /*01b0*/  ISETP.NE.AND P0, PT, R3, RZ, PT ;  /* 0x000000ff0300720c */ /* 0x000fc80003f05270 */
[----:B------:R-:W-:-:S13]  /*01c0*/  ISETP.GT.U32.AND P1, PT, R9, R0, PT ;  /* 0x000000000900720c */ /* 0x000fda0003f24070 */
[----:B------:R-:W-:-:S04]  /*01d0*/  @!P1 IMAD.IADD R0, R0, 0x1, -R9 ;  /* 0x0000000100009824 */ /* 0x000fc800078e0a09 */
[----:B------:R-:W-:Y:S01]  /*01e0*/  @!P2 IMAD.MOV R0, RZ, RZ, -R0 ;  /* 0x000000ffff00a224 */ /* 0x000fe200078e0a00 */
[----:B------:R-:W-:-:S04]  /*01f0*/  @!P0 LOP3.LUT R0, RZ, R3, RZ, 0x33, !PT ;  /* 0x00000003ff008212 */ /* 0x000fc800078e33ff */
[C---:B------:R-:W-:Y:S02]  /*0200*/  ISETP.NE.AND P0, PT, R0.reuse, R5, PT ;  /* 0x000000050000720c */ /* 0x040fe40003f05270 */
[----:B------:R-:W-:-:S13]  /*0210*/  ISETP.NE.AND P1, PT, R0, RZ, PT ;  /* 0x000000ff0000720c */ /* 0x000fda0003f25270 */
[----:B------:R-:W-:Y:S05]  /*0220*/  @P0 BRA P1, `(.L_x_51) ;  /* 0x00000000001c0947 */ /* 0x000fea0000800000 */
[----:B------:R-:W0:Y:S08]  /*0230*/  LDC.64 R4, c[0x0][0x380] ;  /* 0x0000e000ff047b82 */ /* 0x000e300000000a00 */
[----:B------:R-:W1:Y:S01]  /*0240*/  LDC.64 R6, c[0x0][0x388] ;  /* 0x0000e200ff067b82 */ /* 0x000e620000000a00 */
[----:B0-----:R-:W-:-:S06]  /*0250*/  IMAD.WIDE R4, R2, 0x4, R4 ;  /* 0x0000000402047825 */ /* 0x001fcc00078e0204 */
[----:B------:R-:W2:Y:S01]  /*0260*/  LDG.E R5, desc[UR4][R4.64] ;  /* 0x0000000404057981 */ /* 0x000ea2000c1e1900 */
[----:B-1----:R-:W-:-:S05]  /*0270*/  IMAD.WIDE R2, R2, 0x4, R6 ;  /* 0x0000000402027825 */ /* 0x002fca00078e0206 */
[----:B--2---:R-:W-:Y:S01]  /*0280*/  STG.E desc[UR4][R2.64], R5 ;  /* 0x0000000502007986 */ /* 0x004fe2000c101904 */
[----:B------:R-:W-:Y:S05]  /*0290*/  EXIT ;  /* 0x000000000000794d */ /* 0x000fea0003800000 */
.L_x_51:
[----:B------:R-:W0:Y:S08]  /*02a0*/  LDC.64 R4, c[0x0][0x380] ;  /* 0x0000e000ff047b82 */ /* 0x000e300000000a00 */
[----:B------:R-:W1:Y:S01]  /*02b0*/  LDC.64 R6, c[0x0][0x3a0] ;  /* 0x0000e800ff067b82 */ /* 0x000e620000000a00 */
[----:B0-----:R-:W-:-:S05]  /*02c0*/  IMAD.WIDE R12, R2, 0x4, R4 ;  /* 0x00000004020c7825 */ /* 0x001fca00078e0204 */
[----:B------:R-:W2:Y:S01]  /*02d0*/  LDG.E R15, desc[UR4][R12.64] ;  /* 0x000000040c0f7981 */ /* 0x000ea2000c1e1900 */
[----:B-1----:R-:W-:-:S05]  /*02e0*/  IMAD.WIDE R6, R2, 0x4, R6 ;  /* 0x0000000402067825 */ /* 0x002fca00078e0206 */
[----:B------:R0:W5:Y:S01]  /*02f0*/  LDG.E R3, desc[UR4][R6.64] ;  /* 0x0000000406037981 */ /* 0x000162000c1e1900 */
[----:B------:R-:W-:Y:S02]  /*0300*/  HFMA2 R4, -RZ, RZ, -0.00014913082122802734375, 2530 ;  /* 0x88e368f1ff047431 */ /* 0x000fe400000001ff */
[----:B------:R-:W-:Y:S01]  /*0310*/  IMAD.MOV.U32 R5, RZ, RZ, 0x3ee4f8b5 ;  /* 0x3ee4f8b5ff057424 */ /* 0x000fe200078e00ff */
[----:B------:R-:W-:Y:S01]  /*0320*/  BSSY.RECONVERGENT B0, `(.L_x_52) ;  /* 0x000001e000007945 */ /* 0x000fe20003800200 */
[----:B--2---:R-:W1:Y:S04]  /*0330*/  F2F.F64.F32 R8, R15 ;  /* 0x0000000f00087310 */ /* 0x004e680000201800 */
[----:B-1----:R-:W-:-:S14]  /*0340*/  DSETP.GTU.AND P0, PT, R8, R4, PT ;  /* 0x000000040800722a */ /* 0x002fdc0003f0c000 */
[----:B0-----:R-:W-:Y:S05]  /*0350*/  @P0 BRA `(.L_x_53) ;  /* 0x0000000000400947 */ /* 0x001fea0003800000 */
[----:B------:R-:W2:Y:S04]  /*0360*/  LDG.E R16, desc[UR4][R12.64+0x4] ;  /* 0x000004040c107981 */ /* 0x000ea8000c1e1900 */
[----:B------:R-:W3:Y:S01]  /*0370*/  LDG.E R14, desc[UR4][R12.64+-0x4] ;  /* 0xfffffc040c0e7981 */ /* 0x000ee2000c1e1900 */
[----:B------:R-:W-:Y:S01]  /*0380*/  IMAD.MOV.U32 R15, RZ, RZ, RZ ;  /* 0x000000ffff0f7224 */ /* 0x000fe200078e00ff */
[----:B-----5:R-:W-:Y:S01]  /*0390*/  MOV R3, RZ ;  /* 0x000000ff00037202 */ /* 0x020fe20000000f00 */
[----:B------:R-:W-:Y:S01]  /*03a0*/  IMAD.MOV.U32 R18, RZ, RZ, RZ ;  /* 0x000000ffff127224 */ /* 0x000fe200078e00ff */
[----:B--2---:R-:W0:Y:S08]  /*03b0*/  F2F.F64.F32 R10, R16 ;  /* 0x00000010000a7310 */ /* 0x004e300000201800 */
[----:B---3--:R-:W1:Y:S01]  /*03c0*/  F2F.F64.F32 R8, R14 ;  /* 0x0000000e00087310 */ /* 0x008e620000201800 */
[----:B0-----:R-:W-:-:S06]  /*03d0*/  DSETP.GE.AND P0, PT, R10, R4, PT ;  /* 0x000000040a00722a */ /* 0x001fcc0003f06000 */
[----:B-1----:R-:W-:Y:S01]  /*03e0*/  DSETP.LTU.OR P0, PT, R8, R4, !P0 ;  /* 0x000000040800722a */ /* 0x002fe20004709400 */
[----:B------:R-:W-:-:S13]  /*03f0*/  IMAD.MOV.U32 R8, RZ, RZ, RZ ;  /* 0x000000ffff087224 */ /* 0x000fda00078e00ff */
[----:B------:R-:W-:Y:S05]  /*0400*/  @P0 BRA `(.L_x_54) ;  /* 0x00000000003c0947 */ /* 0x000fea0003800000 */
[----:B------:R0:W5:Y:S04]  /*0410*/  LDG.E R3, desc[UR4][R6.64+0x4] ;  /* 0x0000040406037981 */ /* 0x000168000c1e1900 */
[----:B------:R0:W5:Y:S01]  /*0420*/  LDG.E R18, desc[UR4][R6.64+-0x4] ;  /* 0xfffffc0406127981 */ /* 0x000162000c1e1900 */
[----:B------:R-:W-:Y:S02]  /*0430*/  IMAD.MOV.U32 R8, RZ, RZ, R14 ;  /* 0x000000ffff087224 */ /* 0x000fe400078e000e */
[----:B------:R-:W-:Y:S01]  /*0440*/  IMAD.MOV.U32 R15, RZ, RZ, R16 ;  /* 0x000000ffff0f7224 */ /* 0x000fe200078e0010 */
[----:B------:R-:W-:Y:S06]  /*0450*/  BRA `(.L_x_54) ;  /* 0x0000000000287947 */ /* 0x000fec0003800000 */
.L_x_53:
[----:B------:R-:W-:-:S04]  /*0460*/  I2FP.F32.S32 R8, R0 ;  /* 0x0000000000087245 */ /* 0x000fc80000201400 */
[----:B-----5:R-:W-:-:S13]  /*0470*/  FSETP.GE.AND P0, PT, R3, R8, PT ;  /* 0x000000080300720b */ /* 0x020fda0003f06000 */
[----:B------:R1:W5:Y:S04]  /*0480*/  @P0 LDG.E R8, desc[UR4][R12.64+-0x4] ;  /* 0xfffffc040c080981 */ /* 0x000368000c1e1900 */
[----:B------:R1:W5:Y:S04]  /*0490*/  @P0 LDG.E R18, desc[UR4][R6.64+-0x4] ;  /* 0xfffffc0406120981 */ /* 0x000368000c1e1900 */
[----:B------:R-:W2:Y:S04]  /*04a0*/  @!P0 LDG.E R10, desc[UR4][R12.64+0x4] ;  /* 0x000004040c0a8981 */ /* 0x000ea8000c1e1900 */
[----:B------:R-:W3:Y:S01]  /*04b0*/  @!P0 LDG.E R9, desc[UR4][R6.64+0x4] ;  /* 0x0000040406098981 */ /* 0x000ee2000c1e1900 */
[----:B------:R-:W-:Y:S01]  /*04c0*/  @!P0 IMAD.MOV.U32 R8, RZ, RZ, R15 ;  /* 0x000000ffff088224 */ /* 0x000fe200078e000f */
[----:B------:R-:W-:Y:S01]  /*04d0*/  @!P0 MOV R18, R3 ;  /* 0x0000000300128202 */ /* 0x000fe20000000f00 */
[----:B--2---:R-:W-:-:S02]  /*04e0*/  @!P0 IMAD.MOV.U32 R15, RZ, RZ, R10 ;  /* 0x000000ffff0f8224 */ /* 0x004fc400078e000a */
[----:B-1-3--:R-:W-:-:S07]  /*04f0*/  @!P0 IMAD.MOV.U32 R3, RZ, RZ, R9 ;  /* 0x000000ffff038224 */ /* 0x00afce00078e0009 */
.L_x_54:
[----:B------:R-:W-:Y:S05]  /*0500*/  BSYNC.RECONVERGENT B0 ;  /* 0x0000000000007941 */ /* 0x000fea0003800200 */
.L_x_52:
[----:B------:R-:W1:Y:S08]  /*0510*/  F2F.F64.F32 R10, R15 ;  /* 0x0000000f000a7310 */ /* 0x000e700000201800 */
[----:B0----5:R-:W0:Y:S01]  /*0520*/  F2F.F64.F32 R6, R8 ;  /* 0x0000000800067310 */ /* 0x021e220000201800 */
[----:B-1----:R-:W-:-:S06]  /*0530*/  DSETP.GE.AND P0, PT, R10, R4, PT ;  /* 0x000000040a00722a */ /* 0x002fcc0003f06000 */
[----:B0-----:R-:W-:-:S14]  /*0540*/  DSETP.LTU.OR P0, PT, R6, R4, !P0 ;  /* 0x000000040600722a */ /* 0x001fdc0004709400 */
[----:B------:R-:W-:Y:S05]  /*0550*/  @P0 BRA `(.L_x_55) ;  /* 0x00000000005c0947 */ /* 0x000fea0003800000 */
[----:B------:R-:W-:Y:S01]  /*0560*/  FADD R9, -R18, R3 ;  /* 0x0000000312097221 */ /* 0x000fe20000000100 */
[----:B------:R-:W-:Y:S01]  /*0570*/  I2FP.F32.S32 R3, R0 ;  /* 0x0000000000037245 */ /* 0x000fe20000201400 */
[----:B------:R-:W-:Y:S01]  /*0580*/  FADD R0, -R8, R15 ;  /* 0x0000000f08007221 */ /* 0x000fe20000000100 */
[----:B------:R-:W-:Y:S01]  /*0590*/  BSSY.RECONVERGENT B0, `(.L_x_56) ;  /* 0x000000e000007945 */ /* 0x000fe20003800200 */
[----:B------:R-:W0:Y:S02]  /*05a0*/  MUFU.RCP R4, R9 ;  /* 0x0000000900047308 */ /* 0x000e240000001000 */
[----:B------:R-:W-:-:S04]  /*05b0*/  FADD R3, R3, -R18 ;  /* 0x8000001203037221 */ /* 0x000fc80000000000 */
[----:B------:R-:W-:-:S04]  /*05c0*/  FMUL R0, R0, R3 ;  /* 0x0000000300007220 */ /* 0x000fc80000400000 */
[----:B------:R-:W1:Y:S01]  /*05d0*/  FCHK P0, R0, R9 ;  /* 0x0000000900007302 */ /* 0x000e620000000000 */
[----:B0-----:R-:W-:-:S04]  /*05e0*/  FFMA R5, -R9, R4, 1 ;  /* 0x3f80000009057423 */ /* 0x001fc80000000104 */
[----:B------:R-:W-:-:S04]  /*05f0*/  FFMA R5, R4, R5, R4 ;  /* 0x0000000504057223 */ /* 0x000fc80000000004 */
[----:B------:R-:W-:-:S04]  /*0600*/  FFMA R4, R0, R5, RZ ;  /* 0x0000000500047223 */ /* 0x000fc800000000ff */
[----:B------:R-:W-:-:S04]  /*0610*/  FFMA R3, -R9, R4, R0 ;  /* 0x0000000409037223 */ /* 0x000fc80000000100 */
[----:B------:R-:W-:Y:S01]  /*0620*/  FFMA R3, R5, R3, R4 ;  /* 0x0000000305037223 */ /* 0x000fe20000000004 */
[----:B-1----:R-:W-:Y:S06]  /*0630*/  @!P0 BRA `(.L_x_57) ;  /* 0x00000000000c8947 */ /* 0x002fec0003800000 */
[----:B------:R-:W-:-:S07]  /*0640*/  MOV R4, 0x660 ;  /* 0x0000066000047802 */ /* 0x000fce0000000f00 */
[----:B------:R-:W-:Y:S05]  /*0650*/  CALL.REL.NOINC `($__internal_2_$__cuda_sm3x_div_rn_noftz_f32_slowpath) ;  /* 0x00000000002c7944 */ /* 0x000fea0003c00000 */
[----:B------:R-:W-:-:S07]  /*0660*/  IMAD.MOV.U32 R3, RZ, RZ, R0 ;  /* 0x000000ffff037224 */ /* 0x000fce00078e0000 */
.L_x_57:
[----:B------:R-:W-:Y:S05]  /*0670*/  BSYNC.RECONVERGENT B0 ;  /* 0x0000000000007941 */ /* 0x000fea0003800200 */
.L_x_56:
[----:B------:R-:W0:Y:S01]  /*0680*/  LDC.64 R4, c[0x0][0x388] ;  /* 0x0000e200ff047b82 */ /* 0x000e220000000a00 */
[----:B------:R-:W-:Y:S01]  /*0690*/  FADD R3, R3, R8 ;  /* 0x0000000803037221 */ /* 0x000fe20000000000 */
[----:B0-----:R-:W-:-:S05]  /*06a0*/  IMAD.WIDE R4, R2, 0x4, R4 ;  /* 0x0000000402047825 */ /* 0x001fca00078e0204 */
[----:B------:R-:W-:Y:S01]  /*06b0*/  STG.E desc[UR4][R4.64], R3 ;  /* 0x0000000304007986 */ /* 0x000fe2000c101904 */
[----:B------:R-:W-:Y:S05]  /*06c0*/  EXIT ;  /* 0x000000000000794d */ /* 0x000fea0003800000 */
.L_x_55:
[----:B------:R-:W0:Y:S02]  /*06d0*/  LDC.64 R4, c[0x0][0x388] ;  /* 0x0000e200ff047b82 */ /* 0x000e240000000a00 */
[----:B0-----:R-:W-:-:S05]  /*06e0*/  IMAD.WIDE R4, R2, 0x4, R4 ;  /* 0x0000000402047825 */ /* 0x001fca00078e0204 */
[----:B------:R-:W-:Y:S01]  /*06f0*/  STG.E desc[UR4][R4.64], RZ ;  /* 0x000000ff04007986 */ /* 0x000fe2000c101904 */
[----:B------:R-:W-:Y:S05]  /*0700*/  EXIT ;  /* 0x000000000000794d */ /* 0x000fea0003800000 */
        .weak           $__internal_2_$__cuda_sm3x_div_rn_noftz_f32_slowpath
        .type           $__internal_2_$__cuda_sm3x_div_rn_noftz_f32_slowpath,@function
        .size           $__internal_2_$__cuda_sm3x_div_rn_noftz_f32_slowpath,(.L_x_197 - $__internal_2_$__cuda_sm3x_div_rn_noftz_f32_slowpath)
$__internal_2_$__cuda_sm3x_div_rn_noftz_f32_slowpath:
[--C-:B------:R-:W-:Y:S01]  /*0710*/  SHF.R.U32.HI R5, RZ, 0x17, R9.reuse ;  /* 0x00000017ff057819 */ /* 0x100fe20000011609 */
[----:B------:R-:W-:Y:S01]  /*0720*/  BSSY.RECONVERGENT B1, `(.L_x_58) ;  /* 0x0000065000017945 */ /* 0x000fe20003800200 */
[--C-:B------:R-:W-:Y:S01]  /*0730*/  SHF.R.U32.HI R3, RZ, 0x17, R0.reuse ;  /* 0x00000017ff037819 */ /* 0x100fe20000011600 */
[----:B------:R-:W-:Y:S01]  /*0740*/  IMAD.MOV.U32 R6, RZ, RZ, R9 ;  /* 0x000000ffff067224 */ /* 0x000fe200078e0009 */
[----:B------:R-:W-:Y:S01]  /*0750*/  LOP3.LUT R13, R5, 0xff, RZ, 0xc0, !PT ;  /* 0x000000ff050d7812 */ /* 0x000fe200078ec0ff */
[----:B------:R-:W-:Y:S01]  /*0760*/  IMAD.MOV.U32 R5, RZ, RZ, R0 ;  /* 0x000000ffff057224 */ /* 0x000fe200078e0000 */
[----:B------:R-:W-:Y:S02]  /*0770*/  LOP3.LUT R10, R3, 0xff, RZ, 0xc0, !PT ;  /* 0x000000ff030a7812 */ /* 0x000fe400078ec0ff */
[----:B------:R-:W-:-:S03]  /*0780*/  IADD3 R12, PT, PT, R13, -0x1, RZ ;  /* 0xffffffff0d0c7810 */ /* 0x000fc60007ffe0ff */
[----:B------:R-:W-:Y:S01]  /*0790*/  VIADD R11, R10, 0xffffffff ;  /* 0xffffffff0a0b7836 */ /* 0x000fe20000000000 */
[----:B------:R-:W-:-:S04]  /*07a0*/  ISETP.GT.U32.AND P0, PT, R12, 0xfd, PT ;  /* 0x000000fd0c00780c */ /* 0x000fc80003f04070 */
[----:B------:R-:W-:-:S13]  /*07b0*/  ISETP.GT.U32.OR P0, PT, R11, 0xfd, P0 ;  /* 0x000000fd0b00780c */ /* 0x000fda0000704470 */
[----:B------:R-:W-:Y:S01]  /*07c0*/  @!P0 MOV R7, RZ ;  /* 0x000000ff00078202 */ /* 0x000fe20000000f00 */
[----:B------:R-:W-:Y:S06]  /*07d0*/  @!P0 BRA `(.L_x_59) ;  /* 0x0000000000608947 */ /* 0x000fec0003800000 */
[----:B------:R-:W-:Y:S01]  /*07e0*/  FSETP.GTU.FTZ.AND P0, PT, |R0|, +INF , PT ;  /* 0x7f8000000000780b */ /* 0x000fe20003f1c200 */
[----:B------:R-:W-:Y:S01]  /*07f0*/  IMAD.MOV.U32 R3, RZ, RZ, R9 ;  /* 0x000000ffff037224 */ /* 0x000fe200078e0009 */
        /* <DEDUP_REMOVED lines=22> */
.L_x_59:
        /* <DEDUP_REMOVED lines=30> */
[CCC-:B------:R-:W-:Y:S01]  /*0b40*/  FFMA.RM R6, R12.reuse, R10.reuse, R9.reuse ;  /* 0x0000000a0c067223 */ /* 0x1c0fe20000004009 */
[C---:B------:R-:W-:Y:S02]  /*0b50*/  ISETP.NE.AND P2, PT, R7.reuse, RZ, PT ;  /* 0x000000ff0700720c */ /* 0x040fe40003f45270 */
[----:B------:R-:W-:Y:S02]  /*0b60*/  ISETP.NE.AND P1, PT, R7, RZ, PT ;  /* 0x000000ff0700720c */ /* 0x000fe40003f25270 */
[----:B------:R-:W-:Y:S01]  /*0b70*/  LOP3.LUT R5, R3, 0x7fffff, RZ, 0xc0, !PT ;  /* 0x007fffff03057812 */ /* 0x000fe200078ec0ff */
[----:B------:R-:W-:Y:S01]  /*0b80*/  FFMA.RP R3, R12, R10, R9 ;  /* 0x0000000a0c037223 */ /* 0x000fe20000008009 */
[----:B------:R-:W-:Y:S02]  /*0b90*/  VIADD R10, R7, 0x20 ;  /* 0x00000020070a7836 */ /* 0x000fe40000000000 */
[----:B------:R-:W-:Y:S01]  /*0ba0*/  LOP3.LUT R5, R5, 0x800000, RZ, 0xfc, !PT ;  /* 0x0080000005057812 */ /* 0x000fe200078efcff */
[----:B------:R-:W-:Y:S01]  /*0bb0*/  IMAD.MOV R7, RZ, RZ, -R7 ;  /* 0x000000ffff077224 */ /* 0x000fe200078e0a07 */
[----:B------:R-:W-:-:S02]  /*0bc0*/  FSETP.NEU.FTZ.AND P0, PT, R3, R6, PT ;  /* 0x000000060300720b */ /* 0x000fc40003f1d000 */
[----:B------:R-:W-:Y:S02]  /*0bd0*/  SHF.L.U32 R10, R5, R10, RZ ;  /* 0x0000000a050a7219 */ /* 0x000fe400000006ff */
[----:B------:R-:W-:Y:S02]  /*0be0*/  SEL R6, R7, RZ, P2 ;  /* 0x000000ff07067207 */ /* 0x000fe40001000000 */
[----:B------:R-:W-:Y:S02]  /*0bf0*/  ISETP.NE.AND P1, PT, R10, RZ, P1 ;  /* 0x000000ff0a00720c */ /* 0x000fe40000f25270 */
[----:B------:R-:W-:Y:S02]  /*0c00*/  SHF.R.U32.HI R6, RZ, R6, R5 ;  /* 0x00000006ff067219 */ /* 0x000fe40000011605 */
[----:B------:R-:W-:Y:S02]  /*0c10*/  PLOP3.LUT P0, PT, P0, P1, PT, 0xf8, 0x8f ;  /* 0x00000000008f781c */ /* 0x000fe40000703f70 */
[----:B------:R-:W-:-:S02]  /*0c20*/  SHF.R.U32.HI R10, RZ, 0x1, R6 ;  /* 0x00000001ff0a7819 */ /* 0x000fc40000011606 */
[----:B------:R-:W-:-:S04]  /*0c30*/  SEL R3, RZ, 0x1, !P0 ;  /* 0x00000001ff037807 */ /* 0x000fc80004000000 */
[----:B------:R-:W-:-:S04]  /*0c40*/  LOP3.LUT R3, R3, 0x1, R10, 0xf8, !PT ;  /* 0x0000000103037812 */ /* 0x000fc800078ef80a */
[----:B------:R-:W-:-:S04]  /*0c50*/  LOP3.LUT R3, R3, R6, RZ, 0xc0, !PT ;  /* 0x0000000603037212 */ /* 0x000fc800078ec0ff */
[----:B------:R-:W-:-:S04]  /*0c60*/  IADD3 R3, PT, PT, R10, R3, RZ ;  /* 0x000000030a037210 */ /* 0x000fc80007ffe0ff */
[----:B------:R-:W-:Y:S01]  /*0c70*/  LOP3.LUT R0, R3, R0, RZ, 0xfc, !PT ;  /* 0x0000000003007212 */ /* 0x000fe200078efcff */
[----:B------:R-:W-:Y:S06]  /*0c80*/  BRA `(.L_x_67) ;  /* 0x0000000000107947 */ /* 0x000fec0003800000 */
.L_x_66:
[----:B------:R-:W-:-:S04]  /*0c90*/  LOP3.LUT R0, R0, 0x80000000, RZ, 0xc0, !PT ;  /* 0x8000000000007812 */ /* 0x000fc800078ec0ff */
[----:B------:R-:W-:Y:S01]  /*0ca0*/  LOP3.LUT R0, R0, 0x7f800000, RZ, 0xfc, !PT ;  /* 0x7f80000000007812 */ /* 0x000fe200078efcff */
[----:B------:R-:W-:Y:S06]  /*0cb0*/  BRA `(.L_x_67) ;  /* 0x0000000000047947 */ /* 0x000fec0003800000 */
.L_x_65:
[----:B------:R-:W-:-:S07]  /*0cc0*/  IMAD R0, R6, 0x800000, R0 ;  /* 0x0080000006007824 */ /* 0x000fce00078e0200 */
.L_x_67:
[----:B------:R-:W-:Y:S05]  /*0cd0*/  BSYNC.RECONVERGENT B2 ;  /* 0x0000000000027941 */ /* 0x000fea0003800200 */
.L_x_64:
[----:B------:R-:W-:Y:S05]  /*0ce0*/  BRA `(.L_x_68) ;  /* 0x0000000000207947 */ /* 0x000fea0003800000 */
.L_x_63:
[----:B------:R-:W-:-:S04]  /*0cf0*/  LOP3.LUT R0, R6, 0x80000000, R5, 0x48, !PT ;  /* 0x8000000006007812 */ /* 0x000fc800078e4805 */
[----:B------:R-:W-:Y:S01]  /*0d00*/  LOP3.LUT R0, R0, 0x7f800000, RZ, 0xfc, !PT ;  /* 0x7f80000000007812 */ /* 0x000fe200078efcff */
[----:B------:R-:W-:Y:S06]  /*0d10*/  BRA `(.L_x_68) ;  /* 0x0000000000147947 */ /* 0x000fec0003800000 */
.L_x_62:
[----:B------:R-:W-:Y:S01]  /*0d20*/  LOP3.LUT R0, R6, 0x80000000, R5, 0x48, !PT ;  /* 0x8000000006007812 */ /* 0x000fe200078e4805 */
[----:B------:R-:W-:Y:S06]  /*0d30*/  BRA `(.L_x_68) ;  /* 0x00000000000c7947 */ /* 0x000fec0003800000 */
.L_x_61:
[----:B------:R-:W0:Y:S01]  /*0d40*/  MUFU.RSQ R0, -QNAN ;  /* 0xffc0000000007908 */ /* 0x000e220000001400 */
[----:B------:R-:W-:Y:S05]  /*0d50*/  BRA `(.L_x_68) ;  /* 0x0000000000047947 */ /* 0x000fea0003800000 */
.L_x_60:
[----:B------:R-:W-:-:S07]  /*0d60*/  FADD.FTZ R0, R0, R3 ;  /* 0x0000000300007221 */ /* 0x000fce0000010000 */
.L_x_68:
[----:B------:R-:W-:Y:S05]  /*0d70*/  BSYNC.RECONVERGENT B1 ;  /* 0x0000000000017941 */ /* 0x000fea0003800200 */
.L_x_58:
[----:B------:R-:W-:-:S04]  /*0d80*/  IMAD.MOV.U32 R5, RZ, RZ, 0x0 ;  /* 0x00000000ff057424 */ /* 0x000fc800078e00ff */
[----:B0-----:R-:W-:Y:S05]  /*0d90*/  RET.REL.NODEC R4 `(_Z33optimize_dmap_using_sub_pixel_mapPfS_PiS0_S_) ;  /* 0xfffffff004987950 */ /* 0x001fea0003c3ffff */
.L_x_69:
        /* <DEDUP_REMOVED lines=14> */
.L_x_197:


//--------------------- .text._Z29gen_depth_from_index_matchingPfPiS0_S_S_S_S_S_S_S_PsS1_S_S_S0_ --------------------------
	.section	.text._Z29gen_depth_from_index_matchingPfPiS0_S_S_S_S_S_S_S_PsS1_S_S_S0_,"ax",@progbits
	.align	128
        .global         _Z29gen_depth_from_index_matchingPfPiS0_S_S_S_S_S_S_S_PsS1_S_S_S0_
        .type           _Z29gen_depth_from_index_matchingPfPiS0_S_S_S_S_S_S_S_PsS1_S_S_S0_,@function
        .size           _Z29gen_depth_from_index_matchingPfPiS0_S_S_S_S_S_S_S_PsS1_S_S_S0_,(.L_x_199 - _Z29gen_depth_from_index_matchingPfPiS0_S_S_S_S_S_S_S_PsS1_S_S_S0_)
        .other          _Z29gen_depth_from_index_matchingPfPiS0_S_S_S_S_S_S_S_PsS1_S_S_S0_,@"STO_CUDA_ENTRY STV_DEFAULT"
_Z29gen_depth_from_index_matchingPfPiS0_S_S_S_S_S_S_S_PsS1_S_S_S0_:
.text._Z29gen_depth_from_index_matchingPfPiS0_S_S_S_S_S_S_S_PsS1_S_S_S0_:
[----:B------:R-:W-:Y:S08]  /*0000*/  LDC R1, c[0x0][0x37c] ;  /* 0x0000df00ff017b82 */ /* 0x000ff00000000800 */
[----:B------:R-:W0:Y:S01]  /*0010*/  LDC.64 R2, c[0x0][0x390] ;  /* 0x0000e400ff027b82 */ /* 0x000e220000000a00 */
[----:B------:R-:W0:Y:S07]  /*0020*/  LDCU.64 UR12, c[0x0][0x358] ;  /* 0x00006b00ff0c77ac */ /* 0x000e2e0008000a00 */
[----:B------:R-:W1:Y:S01]  /*0030*/  LDC.64 R4, c[0x0][0x3e0] ;  /* 0x0000f800ff047b82 */ /* 0x000e620000000a00 */
[----:B0-----:R-:W2:Y:S04]  /*0040*/  LDG.E R2, desc[UR12][R2.64] ;  /* 0x0000000c02027981 */ /* 0x001ea8000c1e1900 */
[----:B-1----:R-:W3:Y:S01]  /*0050*/  LDG.E R4, desc[UR12][R4.64] ;  /* 0x0000000c04047981 */ /* 0x002ee2000c1e1900 */
[----:B------:R-:W-:-:S02]  /*0060*/  UMOV UR4, 0x44f00000 ;  /* 0x44f0000000047882 */ /* 0x000fc40000000000 */
[----:B------:R-:W-:Y:S01]  /*0070*/  IMAD.U32 R9, RZ, RZ, UR4 ;  /* 0x00000004ff097e24 */ /* 0x000fe2000f8e00ff */
[----:B--2---:R-:W-:Y:S02]  /*0080*/  R2UR UR14, R2 ;  /* 0x00000000020e72ca */ /* 0x004fe400000e0000 */
[----:B---3--:R-:W-:-:S11]  /*0090*/  R2UR UR15, R4 ;  /* 0x00000000040f72ca */ /* 0x008fd600000e0000 */
[----:B------:R-:W-:-:S05]  /*00a0*/  I2FP.F32.S32 R0, UR14 ;  /* 0x0000000e00007c45 */ /* 0x000fca0008201400 */
[----:B------:R-:W-:-:S04]  /*00b0*/  FMUL R0, R0, UR15 ;  /* 0x0000000f00007c20 */ /* 0x000fc80008400000 */
[----:B------:R-:W0:Y:S08]  /*00c0*/  MUFU.RCP R7, R0 ;  /* 0x0000000000077308 */ /* 0x000e300000001000 */
[----:B------:R-:W1:Y:S01]  /*00d0*/  FCHK P0, R9, R0 ;  /* 0x0000000009007302 */ /* 0x000e620000000000 */
[----:B0-----:R-:W-:-:S04]  /*00e0*/  FFMA R32, -R0, R7, 1 ;  /* 0x3f80000000207423 */ /* 0x001fc80000000107 */
[----:B------:R-:W-:-:S04]  /*00f0*/  FFMA R32, R7, R32, R7 ;  /* 0x0000002007207223 */ /* 0x000fc80000000007 */
[----:B------:R-:W-:-:S04]  /*0100*/  FFMA R3, R32, 1920, RZ ;  /* 0x44f0000020037823 */ /* 0x000fc800000000ff */
[----:B------:R-:W-:-:S04]  /*0110*/  FFMA R2, -R0, R3, 1920 ;  /* 0x44f0000000027423 */ /* 0x000fc80000000103 */
[----:B------:R-:W-:Y:S01]  /*0120*/  FFMA R32, R32, R2, R3 ;  /* 0x0000000220207223 */ /* 0x000fe20000000003 */
[----:B-1----:R-:W-:Y:S06]  /*0130*/  @!P0 BRA `(.L_x_70) ;  /* 0x0000000000148947 */ /* 0x002fec0003800000 */
[----:B------:R-:W-:Y:S01]  /*0140*/  IMAD.MOV.U32 R4, RZ, RZ, R0 ;  /* 0x000000ffff047224 */ /* 0x000fe200078e0000 */
[----:B------:R-:W-:Y:S01]  /*0150*/  MOV R34, 0x180 ;  /* 0x0000018000227802 */ /* 0x000fe20000000f00 */
[----:B------:R-:W-:-:S07]  /*0160*/  IMAD.MOV.U32 R3, RZ, RZ, 0x44f00000 ;  /* 0x44f00000ff037424 */ /* 0x000fce00078e00ff */
[----:B------:R-:W-:Y:S05]  /*0170*/  CALL.REL.NOINC `($__internal_4_$__cuda_sm3x_div_rn_noftz_f32_slowpath) ;  /* 0x00000040000c7944 */ /* 0x000fea0003c00000 */
[----:B------:R-:W-:-:S07]  /*0180*/  IMAD.MOV.U32 R32, RZ, RZ, R3 ;  /* 0x000000ffff207224 */ /* 0x000fce00078e0003 */
.L_x_70:
[----:B------:R-:W0:Y:S01]  /*0190*/  MUFU.RCP64H R5, 1280 ;  /* 0x4094000000057908 */ /* 0x000e220000001800 */
[----:B------:R-:W-:Y:S01]  /*01a0*/  IMAD.MOV.U32 R10, RZ, RZ, 0x0 ;  /* 0x00000000ff0a7424 */ /* 0x000fe200078e00ff */
[----:B------:R-:W1:Y:S01]  /*01b0*/  LDC.64 R6, c[0x0][0x3f0] ;  /* 0x0000fc00ff067b82 */ /* 0x000e620000000a00 */
[----:B------:R-:W-:Y:S02]  /*01c0*/  IMAD.MOV.U32 R11, RZ, RZ, 0x40940000 ;  /* 0x40940000ff0b7424 */ /* 0x000fe400078e00ff */
[----:B------:R-:W-:-:S06]  /*01d0*/  IMAD.MOV.U32 R4, RZ, RZ, 0x1 ;  /* 0x00000001ff047424 */ /* 0x000fcc00078e00ff */
[----:B0-----:R-:W-:-:S08]  /*01e0*/  DFMA R2, R4, -R10, 1 ;  /* 0x3ff000000402742b */ /* 0x001fd0000000080a */
[----:B------:R-:W-:Y:S01]  /*01f0*/  DFMA R8, R2, R2, R2 ;  /* 0x000000020208722b */ /* 0x000fe20000000002 */
[----:B-1----:R0:W5:Y:S01]  /*0200*/  LDG.E R31, desc[UR12][R6.64] ;  /* 0x0000000c061f7981 */ /* 0x002162000c1e1900 */
[----:B------:R-:W-:Y:S06]  /*0210*/  F2F.F64.F32 R2, UR15 ;  /* 0x0000000f00027d10 */ /* 0x000fec0008201800 */
[----:B------:R-:W-:Y:S02]  /*0220*/  DFMA R8, R4, R8, R4 ;  /* 0x000000080408722b */ /* 0x000fe40000000004 */
[----:B------:R-:W1:Y:S06]  /*0230*/  I2F.F64 R4, UR14 ;  /* 0x0000000e00047d12 */ /* 0x000e6c0008201c00 */
[----:B------:R-:W-:-:S08]  /*0240*/  DFMA R10, R8, -R10, 1 ;  /* 0x3ff00000080a742b */ /* 0x000fd0000000080a */
[----:B------:R-:W-:Y:S02]  /*0250*/  DFMA R10, R8, R10, R8 ;  /* 0x0000000a080a722b */ /* 0x000fe40000000008 */
[----:B-1----:R-:W-:-:S08]  /*0260*/  DMUL R4, R2, R4 ;  /* 0x0000000402047228 */ /* 0x002fd00000000000 */
[----:B------:R-:W-:Y:S02]  /*0270*/  DMUL R2, R4, R10 ;  /* 0x0000000a04027228 */ /* 0x000fe40000000000 */
[----:B------:R-:W-:-:S06]  /*0280*/  FSETP.GEU.AND P1, PT, |R5|, 6.5827683646048100446e-37, PT ;  /* 0x036000000500780b */ /* 0x000fcc0003f2e200 */
[----:B0-----:R-:W-:-:S08]  /*0290*/  DFMA R6, R2, -1280, R4 ;  /* 0xc09400000206782b */ /* 0x001fd00000000004 */
[----:B------:R-:W-:-:S10]  /*02a0*/  DFMA R2, R10, R6, R2 ;  /* 0x000000060a02722b */ /* 0x000fd40000000002 */
[----:B------:R-:W-:-:S05]  /*02b0*/  FFMA R0, RZ, 4.625, R3 ;  /* 0x40940000ff007823 */ /* 0x000fca0000000003 */
[----:B------:R-:W-:-:S13]  /*02c0*/  FSETP.GT.AND P0, PT, |R0|, 1.469367938527859385e-39, PT ;  /* 0x001000000000780b */ /* 0x000fda0003f04200 */
[----:B------:R-:W-:Y:S05]  /*02d0*/  @P0 BRA P1, `(.L_x_71) ;  /* 0x0000000000100947 */ /* 0x000fea0000800000 */
[----:B------:R-:W-:-:S07]  /*02e0*/  MOV R0, 0x300 ;  /* 0x0000030000007802 */ /* 0x000fce0000000f00 */
[----:B-----5:R-:W-:Y:S05]  /*02f0*/  CALL.REL.NOINC `($__internal_3_$__cuda_sm20_div_rn_f64_full) ;  /* 0x0000003800707944 */ /* 0x020fea0003c00000 */
[----:B------:R-:W-:Y:S02]  /*0300*/  IMAD.MOV.U32 R2, RZ, RZ, R10 ;  /* 0x000000ffff027224 */ /* 0x000fe400078e000a */
[----:B------:R-:W-:-:S07]  /*0310*/  IMAD.MOV.U32 R3, RZ, RZ, R11 ;  /* 0x000000ffff037224 */ /* 0x000fce00078e000b */
.L_x_71:
[----:B------:R-:W0:Y:S01]  /*0320*/  LDCU UR17, c[0x0][0x360] ;  /* 0x00006c00ff1177ac */ /* 0x000e220008000800 */
[----:B------:R-:W1:Y:S01]  /*0330*/  S2R R26, SR_TID.X ;  /* 0x00000000001a7919 */ /* 0x000e620000002100 */
[----:B------:R-:W2:Y:S01]  /*0340*/  LDCU UR7, c[0x0][0x364] ;  /* 0x00006c80ff0777ac */ /* 0x000ea20008000800 */
[----:B------:R-:W-:Y:S01]  /*0350*/  UMOV UR4, URZ ;  /* 0x000000ff00047c82 */ /* 0x000fe20008000000 */
[----:B--2---:R-:W2:Y:S01]  /*0360*/  I2F.U32.RP R0, UR7 ;  /* 0x0000000700007d06 */ /* 0x004ea20008209000 */
[----:B------:R-:W-:-:S07]  /*0370*/  UISETP.NE.U32.AND UP2, UPT, UR7, URZ, UPT ;  /* 0x000000ff0700728c */ /* 0x000fce000bf45070 */
[----:B--2---:R-:W2:Y:S02]  /*0380*/  MUFU.RCP R0, R0 ;  /* 0x0000000000007308 */ /* 0x004ea40000001000 */
[----:B--2---:R-:W-:-:S06]  /*0390*/  VIADD R4, R0, 0xffffffe ;  /* 0x0ffffffe00047836 */ /* 0x004fcc0000000000 */
[----:B------:R-:W2:Y:S02]  /*03a0*/  F2I.FTZ.U32.TRUNC.NTZ R4, R4 ;  /* 0x0000000400047305 */ /* 0x000ea4000021f000 */
[----:B--2---:R-:W-:-:S13]  /*03b0*/  R2UR UR5, R4 ;  /* 0x00000000040572ca */ /* 0x004fda00000e0000 */
[----:B------:R-:W-:-:S04]  /*03c0*/  UIADD3 UR6, UPT, UPT, URZ, -UR5, URZ ;  /* 0x80000005ff067290 */ /* 0x000fc8000fffe0ff */
[----:B------:R-:W-:-:S04]  /*03d0*/  UIMAD UR6, UR6, UR7, URZ ;  /* 0x00000007060672a4 */ /* 0x000fc8000f8e02ff */
[----:B------:R-:W-:-:S04]  /*03e0*/  UIMAD.WIDE.U32 UR4, UR5, UR6, UR4 ;  /* 0x00000006050472a5 */ /* 0x000fc8000f8e0004 */
[----:B------:R-:W-:-:S07]  /*03f0*/  UIMAD.WIDE.U32 UR4, UR5, UR14, URZ ;  /* 0x0000000e050472a5 */ /* 0x000fce000f8e00ff */
[----:B------:R-:W-:Y:S02]  /*0400*/  UMOV UR6, UR5 ;  /* 0x0000000500067c82 */ /* 0x000fe40008000000 */
[----:B------:R-:W-:-:S04]  /*0410*/  UIADD3 UR4, UPT, UPT, -UR6, URZ, URZ ;  /* 0x000000ff06047290 */ /* 0x000fc8000fffe1ff */
[----:B------:R-:W-:-:S04]  /*0420*/  UIMAD UR4, UR7, UR4, UR14 ;  /* 0x00000004070472a4 */ /* 0x000fc8000f8e020e */
[----:B------:R-:W-:-:S11]  /*0430*/  UISETP.GE.U32.AND UP0, UPT, UR4, UR7, UPT ;  /* 0x000000070400728c */ /* 0x000fd6000bf06070 */
[----:B------:R-:W-:Y:S02]  /*0440*/  @UP0 UIADD3 UR4, UPT, UPT, UR4, -UR7, URZ ;  /* 0x8000000704040290 */ /* 0x000fe4000fffe0ff */
[----:B------:R-:W-:Y:S02]  /*0450*/  @UP0 UIADD3 UR6, UPT, UPT, UR6, 0x1, URZ ;  /* 0x0000000106060890 */ /* 0x000fe4000fffe0ff */
[----:B------:R-:W-:-:S11]  /*0460*/  UISETP.GE.U32.AND UP1, UPT, UR4, UR7, UPT ;  /* 0x000000070400728c */ /* 0x000fd6000bf26070 */
[----:B------:R-:W-:Y:S02]  /*0470*/  @UP1 UIADD3 UR6, UPT, UPT, UR6, 0x1, URZ ;  /* 0x0000000106061890 */ /* 0x000fe4000fffe0ff */
[----:B------:R-:W-:-:S06]  /*0480*/  @!UP2 ULOP3.LUT UR6, URZ, UR7, URZ, 0x33, !UPT ;  /* 0x00000007ff06a292 */ /* 0x000fcc000f8e33ff */
[----:B-1----:R-:W-:-:S13]  /*0490*/  ISETP.GE.AND P0, PT, R26, UR6, PT ;  /* 0x000000061a007c0c */ /* 0x002fda000bf06270 */
[----:B0-----:R-:W-:Y:S05]  /*04a0*/  @P0 EXIT ;  /* 0x000000000000094d */ /* 0x001fea0003800000 */
[----:B------:R-:W0:Y:S01]  /*04b0*/  F2F.F64.F32 R8, UR15 ;  /* 0x0000000f00087d10 */ /* 0x000e220008201800 */
[----:B------:R-:W1:Y:S01]  /*04c0*/  S2UR UR7, SR_CTAID.X ;  /* 0x00000000000779c3 */ /* 0x000e620000002500 */
[----:B------:R-:W-:Y:S01]  /*04d0*/  UMOV UR4, 0xced91687 ;  /* 0xced9168700047882 */ /* 0x000fe20000000000 */
[----:B------:R-:W-:-:S05]  /*04e0*/  UMOV UR5, 0x3ff553f7 ;  /* 0x3ff553f700057882 */ /* 0x000fca0000000000 */
[----:B------:R-:W2:Y:S01]  /*04f0*/  I2F.F64 R10, UR14 ;  /* 0x0000000e000a7d12 */ /* 0x000ea20008201c00 */
[----:B------:R-:W-:Y:S01]  /*0500*/  DADD R2, R2, 2.5 ;  /* 0x4004000002027429 */ /* 0x000fe20000000000 */
[----:B------:R-:W3:Y:S01]  /*0510*/  S2R R17, SR_TID.Y ;  /* 0x0000000000117919 */ /* 0x000ee20000002200 */
[----:B------:R-:W4:Y:S01]  /*0520*/  LDCU.64 UR8, c[0x0][0x3a0] ;  /* 0x00007400ff0877ac */ /* 0x000f220008000a00 */
[----:B------:R-:W3:Y:S01]  /*0530*/  LDC.64 R4, c[0x0][0x3e8] ;  /* 0x0000fa00ff047b82 */ /* 0x000ee20000000a00 */
[----:B0-----:R-:W-:-:S03]  /*0540*/  DMUL R8, R8, UR4 ;  /* 0x0000000408087c28 */ /* 0x001fc60008000000 */
[----:B------:R-:W0:Y:S01]  /*0550*/  F2F.F64.F32 R6, R32 ;  /* 0x0000002000067310 */ /* 0x000e220000201800 */
[----:B------:R-:W3:Y:S04]  /*0560*/  LDCU.64 UR10, c[0x0][0x398] ;  /* 0x00007300ff0a77ac */ /* 0x000ee80008000a00 */
[----:B--2---:R-:W-:-:S03]  /*0570*/  DMUL R8, R10, R8 ;  /* 0x000000080a087228 */ /* 0x004fc60000000000 */
[----:B------:R-:W2:Y:S01]  /*0580*/  F2F.F32.F64 R2, R2 ;  /* 0x0000000200027310 */ /* 0x000ea20000301000 */
[----:B------:R-:W-:Y:S01]  /*0590*/  UMOV UR4, 0x33333333 ;  /* 0x3333333300047882 */ /* 0x000fe20000000000 */
[----:B------:R-:W-:Y:S01]  /*05a0*/  UMOV UR5, 0x3ff33333 ;  /* 0x3ff3333300057882 */ /* 0x000fe20000000000 */
[----:B-1----:R-:W-:Y:S01]  /*05b0*/  UIMAD UR7, UR14, UR7, URZ ;  /* 0x000000070e0772a4 */ /* 0x002fe2000f8e02ff */
[----:B0-----:R-:W-:Y:S02]  /*05c0*/  DMUL R6, R6, UR4 ;  /* 0x0000000406067c28 */ /* 0x001fe40008000000 */
[----:B------:R-:W-:Y:S01]  /*05d0*/  DMUL R8, R8, 0.0078125 ;  /* 0x3f80000008087828 */ /* 0x000fe20000000000 */
[----:B------:R-:W-:Y:S02]  /*05e0*/  USHF.R.S32.HI UR18, URZ, 0x1f, UR7 ;  /* 0x0000001fff127899 */ /* 0x000fe40008011407 */
[----:B------:R-:W-:Y:S01]  /*05f0*/  USHF.L.U32 UR4, UR7, 0x2, URZ ;  /* 0x0000000207047899 */ /* 0x000fe200080006ff */
[----:B------:R0:W1:Y:S01]  /*0600*/  F2F.F32.F64 R28, R6 ;  /* 0x00000006001c7310 */ /* 0x0000620000301000 */
[----:B------:R-:W-:Y:S01]  /*0610*/  USHF.L.U64.HI UR5, UR7, 0x2, UR18 ;  /* 0x0000000207057899 */ /* 0x000fe20008010212 */
[----:B--2---:R-:W-:Y:S01]  /*0620*/  R2UR UR19, R2 ;  /* 0x00000000021372ca */ /* 0x004fe200000e0000 */
[----:B----4-:R-:W-:Y:S01]  /*0630*/  UIADD3 UR8, UP0, UPT, UR4, UR8, URZ ;  /* 0x0000000804087290 */ /* 0x010fe2000ff1e0ff */
[----:B------:R-:W-:Y:S01]  /*0640*/  IMAD.U32 R0, RZ, RZ, UR6 ;  /* 0x00000006ff007e24 */ /* 0x000fe2000f8e00ff */
[----:B------:R-:W-:Y:S01]  /*0650*/  BSSY.RECONVERGENT B4, `(.L_x_72) ;  /* 0x0000364000047945 */ /* 0x000fe20003800200 */
[----:B---3--:R-:W5:Y:S02]  /*0660*/  LDG.E R30, desc[UR12][R4.64] ;  /* 0x0000000c041e7981 */ /* 0x008f64000c1e1900 */
[----:B------:R0:W2:Y:S01]  /*0670*/  F2I.F64.TRUNC R27, R8 ;  /* 0x00000008001b7311 */ /* 0x0000a2000030d100 */
[----:B------:R-:W-:Y:S01]  /*0680*/  UIADD3.X UR9, UPT, UPT, UR5, UR9, URZ, UP0, !UPT ;  /* 0x0000000905097290 */ /* 0x000fe200087fe4ff */
[----:B------:R3:W5:Y:S01]  /*0690*/  LDG.E R29, desc[UR12][R4.64+0x4] ;  /* 0x0000040c041d7981 */ /* 0x000762000c1e1900 */
[----:B------:R-:W-:Y:S01]  /*06a0*/  UIADD3 UR4, UP1, UPT, UR4, UR10, URZ ;  /* 0x0000000a04047290 */ /* 0x000fe2000ff3e0ff */
[C---:B------:R-:W-:Y:S01]  /*06b0*/  IMAD R26, R17.reuse, UR6, R26 ;  /* 0x00000006111a7c24 */ /* 0x040fe2000f8e021a */
[----:B------:R-:W-:Y:S01]  /*06c0*/  ULOP3.LUT UR10, UR14, 0x7, URZ, 0xc0, !UPT ;  /* 0x000000070e0a7892 */ /* 0x000fe2000f8ec0ff */
[----:B------:R-:W-:Y:S01]  /*06d0*/  IMAD R17, R17, UR6, R0 ;  /* 0x0000000611117c24 */ /* 0x000fe2000f8e0200 */
[----:B------:R-:W-:Y:S01]  /*06e0*/  UIADD3.X UR5, UPT, UPT, UR5, UR11, URZ, UP1, !UPT ;  /* 0x0000000b05057290 */ /* 0x000fe20008ffe4ff */
[----:B------:R-:W-:Y:S01]  /*06f0*/  IMAD.U32 R18, RZ, RZ, UR8 ;  /* 0x00000008ff127e24 */ /* 0x000fe2000f8e00ff */
[----:B------:R-:W-:Y:S01]  /*0700*/  ULOP3.LUT UR11, UR14, 0x3, URZ, 0xc0, !UPT ;  /* 0x000000030e0b7892 */ /* 0x000fe2000f8ec0ff */
[----:B------:R-:W-:Y:S01]  /*0710*/  IMAD.U32 R19, RZ, RZ, UR9 ;  /* 0x00000009ff137e24 */ /* 0x000fe2000f8e00ff */
[----:B------:R-:W-:Y:S01]  /*0720*/  ULOP3.LUT UR16, UR14, 0x7ffffff8, URZ, 0xc0, !UPT ;  /* 0x7ffffff80e107892 */ /* 0x000fe2000f8ec0ff */
[----:B01-3--:R-:W-:-:S11]  /*0730*/  IMAD.MOV.U32 R4, RZ, RZ, -0x1 ;  /* 0xffffffffff047424 */ /* 0x00bfd600078e00ff */
.L_x_155:
[----:B0-----:R-:W0:Y:S01]  /*0740*/  LDC.64 R20, c[0x0][0x380] ;  /* 0x0000e000ff147b82 */ /* 0x001e220000000a00 */
[----:B------:R-:W-:Y:S02]  /*0750*/  VIADD R16, R26, UR7 ;  /* 0x000000071a107c36 */ /* 0x000fe40008000000 */
[----:B------:R-:W-:-:S04]  /*0760*/  IMAD.MOV.U32 R3, RZ, RZ, 0x4 ;  /* 0x00000004ff037424 */ /* 0x000fc800078e00ff */
[----:B------:R-:W-:-:S04]  /*0770*/  IMAD.WIDE R2, R26, R3, UR4 ;  /* 0x000000041a027e25 */ /* 0x000fc8000f8e0203 */
[----:B0-----:R-:W-:-:S05]  /*0780*/  IMAD.WIDE R20, R16, 0x4, R20 ;  /* 0x0000000410147825 */ /* 0x001fca00078e0214 */
[----:B------:R0:W-:Y:S04]  /*0790*/  STG.E desc[UR12][R20.64], RZ ;  /* 0x000000ff14007986 */ /* 0x0001e8000c10190c */
[----:B------:R-:W3:Y:S01]  /*07a0*/  LDG.E R15, desc[UR12][R2.64] ;  /* 0x0000000c020f7981 */ /* 0x000ee2000c1e1900 */
[----:B------:R-:W-:Y:S01]  /*07b0*/  BSSY.RECONVERGENT B3, `(.L_x_73) ;  /* 0x000034a000037945 */ /* 0x000fe20003800200 */
[----:B------:R-:W-:Y:S02]  /*07c0*/  IMAD.MOV.U32 R14, RZ, RZ, R4 ;  /* 0x000000ffff0e7224 */ /* 0x000fe400078e0004 */
[----:B------:R-:W-:Y:S01]  /*07d0*/  IMAD.MOV.U32 R4, RZ, RZ, -0x1 ;  /* 0xffffffffff047424 */ /* 0x000fe200078e00ff */
[----:B---3--:R-:W-:-:S13]  /*07e0*/  FSETP.NAN.AND P0, PT, |R15|, |R15|, PT ;  /* 0x4000000f0f00720b */ /* 0x008fda0003f08200 */
[----:B0----5:R-:W-:Y:S05]  /*07f0*/  @P0 BRA `(.L_x_74) ;  /* 0x0000003400140947 */ /* 0x021fea0003800000 */
[----:B------:R-:W0:Y:S01]  /*0800*/  LDC.64 R22, c[0x0][0x3c0] ;  /* 0x0000f000ff167b82 */ /* 0x000e220000000a00 */
[----:B------:R-:W-:Y:S01]  /*0810*/  ISETP.GE.AND P0, PT, R14, 0x1, PT ;  /* 0x000000010e00780c */ /* 0x000fe20003f06270 */
[----:B------:R-:W-:Y:S01]  /*0820*/  BSSY.RECONVERGENT B2, `(.L_x_75) ;  /* 0x00000ea000027945 */ /* 0x000fe20003800200 */
[----:B------:R-:W-:Y:S02]  /*0830*/  IMAD.MOV.U32 R2, RZ, RZ, RZ ;  /* 0x000000ffff027224 */ /* 0x000fe400078e00ff */
[----:B------:R-:W-:Y:S02]  /*0840*/  IMAD.MOV.U32 R0, RZ, RZ, RZ ;  /* 0x000000ffff007224 */ /* 0x000fe400078e00ff */
[----:B------:R-:W-:Y:S02]  /*0850*/  IMAD.MOV.U32 R13, RZ, RZ, RZ ;  /* 0x000000ffff0d7224 */ /* 0x000fe400078e00ff */
[----:B------:R-:W-:Y:S02]  /*0860*/  IMAD.MOV.U32 R11, RZ, RZ, -0x1 ;  /* 0xffffffffff0b7424 */ /* 0x000fe400078e00ff */
[----:B------:R-:W-:-:S02]  /*0870*/  IMAD.MOV.U32 R12, RZ, RZ, -0x1 ;  /* 0xffffffffff0c7424 */ /* 0x000fc400078e00ff */
[----:B------:R-:W-:Y:S02]  /*0880*/  IMAD.MOV.U32 R10, RZ, RZ, RZ ;  /* 0x000000ffff0a7224 */ /* 0x000fe400078e00ff */
[----:B0-----:R-:W-:Y:S01]  /*0890*/  IMAD.WIDE R22, R16, 0x4, R22 ;  /* 0x0000000410167825 */ /* 0x001fe200078e0216 */
[----:B------:R-:W-:Y:S06]  /*08a0*/  @!P0 BRA `(.L_x_76) ;  /* 0x0000000c00848947 */ /* 0x000fec0003800000 */
[C---:B--2---:R-:W-:Y:S02]  /*08b0*/  IADD3 R3, PT, PT, R14.reuse, UR17, R27 ;  /* 0x000000110e037c10 */ /* 0x044fe4000fffe01b */
[----:B------:R-:W-:Y:S02]  /*08c0*/  VIADDMNMX R5, R14, -R27, RZ, !PT ;  /* 0x8000001b0e057246 */ /* 0x000fe400078001ff */
[----:B------:R-:W-:-:S04]  /*08d0*/  VIMNMX R8, PT, PT, R3, UR14, PT ;  /* 0x0000000e03087c48 */ /* 0x000fc8000bfe0100 */
[----:B------:R-:W-:-:S13]  /*08e0*/  ISETP.GT.AND P0, PT, R8, R5, PT ;  /* 0x000000050800720c */ /* 0x000fda0003f04270 */
[----:B------:R-:W-:Y:S05]  /*08f0*/  @!P0 BRA `(.L_x_76) ;  /* 0x0000000c00708947 */ /* 0x000fea0003800000 */
[----:B------:R-:W-:Y:S01]  /*0900*/  VIADD R7, R5, 0x1 ;  /* 0x0000000105077836 */ /* 0x000fe20000000000 */
[----:B------:R-:W-:Y:S01]  /*0910*/  BSSY.RECONVERGENT B1, `(.L_x_77) ;  /* 0x000009b000017945 */ /* 0x000fe20003800200 */
[----:B------:R-:W-:Y:S01]  /*0920*/  I2FP.F32.S32 R9, R26 ;  /* 0x0000001a00097245 */ /* 0x000fe20000201400 */
[----:B------:R-:W-:Y:S02]  /*0930*/  IMAD.MOV.U32 R12, RZ, RZ, -0x1 ;  /* 0xffffffffff0c7424 */ /* 0x000fe400078e00ff */
[----:B------:R-:W-:Y:S01]  /*0940*/  ISETP.NE.AND P0, PT, R8, R7, PT ;  /* 0x000000070800720c */ /* 0x000fe20003f05270 */
[----:B------:R-:W-:Y:S02]  /*0950*/  IMAD.MOV.U32 R10, RZ, RZ, RZ ;  /* 0x000000ffff0a7224 */ /* 0x000fe400078e00ff */
[----:B------:R-:W-:Y:S02]  /*0960*/  IMAD.MOV.U32 R0, RZ, RZ, RZ ;  /* 0x000000ffff007224 */ /* 0x000fe400078e00ff */
[----:B------:R-:W-:-:S02]  /*0970*/  IMAD.MOV.U32 R2, RZ, RZ, RZ ;  /* 0x000000ffff027224 */ /* 0x000fc400078e00ff */
[----:B------:R-:W-:Y:S02]  /*0980*/  IMAD.MOV.U32 R13, RZ, RZ, RZ ;  /* 0x000000ffff0d7224 */ /* 0x000fe400078e00ff */
[----:B------:R-:W-:Y:S02]  /*0990*/  IMAD.MOV.U32 R11, RZ, RZ, -0x1 ;  /* 0xffffffffff0b7424 */ /* 0x000fe400078e00ff */
[----:B------:R-:W-:Y:S02]  /*09a0*/  IMAD.IADD R8, R8, 0x1, -R5 ;  /* 0x0000000108087824 */ /* 0x000fe400078e0a05 */
[----:B------:R-:W-:Y:S05]  /*09b0*/  @!P0 BRA `(.L_x_78) ;  /* 0x0000000800408947 */ /* 0x000fea0003800000 */
[----:B------:R-:W-:Y:S01]  /*09c0*/  VIADD R6, R5, UR7 ;  /* 0x0000000705067c36 */ /* 0x000fe20008000000 */
[----:B------:R-:W-:Y:S01]  /*09d0*/  LOP3.LUT R5, R8, 0xfffffffe, RZ, 0xc0, !PT ;  /* 0xfffffffe08057812 */ /* 0x000fe200078ec0ff */
[----:B------:R-:W-:Y:S01]  /*09e0*/  BSSY.RECONVERGENT B0, `(.L_x_79) ;  /* 0x000008c000007945 */ /* 0x000fe20003800200 */
[----:B------:R-:W-:Y:S02]  /*09f0*/  IMAD.MOV.U32 R12, RZ, RZ, -0x1 ;  /* 0xffffffffff0c7424 */ /* 0x000fe400078e00ff */
[----:B------:R-:W-:Y:S02]  /*0a00*/  IMAD.MOV.U32 R10, RZ, RZ, RZ ;  /* 0x000000ffff0a7224 */ /* 0x000fe400078e00ff */
[----:B------:R-:W-:Y:S02]  /*0a10*/  IMAD.MOV.U32 R0, RZ, RZ, RZ ;  /* 0x000000ffff007224 */ /* 0x000fe400078e00ff */
[----:B------:R-:W-:-:S07]  /*0a20*/  IMAD.MOV R5, RZ, RZ, -R5 ;  /* 0x000000ffff057224 */ /* 0x000fce00078e0a05 */
.L_x_98:
[----:B------:R-:W-:-:S04]  /*0a30*/  VIADD R37, R7, 0xffffffff ;  /* 0xffffffff07257836 */ /* 0x000fc80000000000 */
[----:B------:R-:W-:-:S05]  /*0a40*/  IMAD.WIDE.U32 R24, R37, 0x4, R18 ;  /* 0x0000000425187825 */ /* 0x000fca00078e0012 */
[----:B------:R-:W2:Y:S01]  /*0a50*/  LDG.E R36, desc[UR12][R24.64] ;  /* 0x0000000c18247981 */ /* 0x000ea2000c1e1900 */
[----:B------:R-:W-:Y:S01]  /*0a60*/  IADD3 R5, PT, PT, R5, 0x2, RZ ;  /* 0x0000000205057810 */ /* 0x000fe20007ffe0ff */
[----:B------:R-:W-:Y:S03]  /*0a70*/  BSSY.RECONVERGENT B7, `(.L_x_80) ;  /* 0x000003e000077945 */ /* 0x000fe60003800200 */
[----:B------:R-:W-:Y:S02]  /*0a80*/  ISETP.NE.AND P1, PT, R5, RZ, PT ;  /* 0x000000ff0500720c */ /* 0x000fe40003f25270 */
[----:B--2---:R-:W-:-:S13]  /*0a90*/  FSETP.NAN.AND P0, PT, |R36|, |R36|, PT ;  /* 0x400000242400720b */ /* 0x004fda0003f08200 */
[----:B------:R-:W-:Y:S05]  /*0aa0*/  @P0 BRA `(.L_x_81) ;  /* 0x0000000000e80947 */ /* 0x000fea0003800000 */
[----:B------:R-:W0:Y:S01]  /*0ab0*/  LDC.64 R34, c[0x0][0x3c8] ;  /* 0x0000f200ff227b82 */ /* 0x000e220000000a00 */
[----:B------:R-:W2:Y:S01]  /*0ac0*/  LDG.E R4, desc[UR12][R22.64] ;  /* 0x0000000c16047981 */ /* 0x000ea2000c1e1900 */
[----:B0-----:R-:W-:-:S06]  /*0ad0*/  IMAD.WIDE R34, R6, 0x4, R34 ;  /* 0x0000000406227825 */ /* 0x001fcc00078e0222 */
[----:B------:R-:W3:Y:S01]  /*0ae0*/  LDG.E R35, desc[UR12][R34.64] ;  /* 0x0000000c22237981 */ /* 0x000ee2000c1e1900 */
[----:B------:R-:W0:Y:S01]  /*0af0*/  MUFU.RCP R33, UR15 ;  /* 0x0000000f00217d08 */ /* 0x000e220008001000 */
[----:B------:R-:W-:Y:S01]  /*0b00*/  I2FP.F32.U32 R39, R37 ;  /* 0x0000002500277245 */ /* 0x000fe20000201000 */
[----:B------:R-:W-:Y:S01]  /*0b10*/  IMAD.U32 R38, RZ, RZ, UR15 ;  /* 0x0000000fff267e24 */ /* 0x000fe2000f8e00ff */
[----:B------:R-:W-:Y:S03]  /*0b20*/  BSSY.RECONVERGENT B8, `(.L_x_82) ;  /* 0x0000010000087945 */ /* 0x000fe60003800200 */
[----:B0-----:R-:W-:-:S04]  /*0b30*/  FFMA R38, R33, -R38, 1 ;  /* 0x3f80000021267423 */ /* 0x001fc80000000826 */
[----:B------:R-:W-:Y:S01]  /*0b40*/  FFMA R38, R33, R38, R33 ;  /* 0x0000002621267223 */ /* 0x000fe20000000021 */
[----:B--2---:R-:W-:-:S04]  /*0b50*/  FADD R4, -R9, R4 ;  /* 0x0000000409047221 */ /* 0x004fc80000000100 */
[----:B---3--:R-:W-:-:S04]  /*0b60*/  FADD R4, R4, -R35 ;  /* 0x8000002304047221 */ /* 0x008fc80000000000 */
[----:B------:R-:W-:-:S04]  /*0b70*/  FADD R3, R4, R39 ;  /* 0x0000002704037221 */ /* 0x000fc80000000000 */
[----:B------:R-:W0:Y:S01]  /*0b80*/  FCHK P0, |R3|, UR15 ;  /* 0x0000000f03007d02 */ /* 0x000e220008000200 */
[----:B------:R-:W-:-:S04]  /*0b90*/  FFMA R4, |R3|, R38, RZ ;  /* 0x0000002603047223 */ /* 0x000fc800000002ff */
[----:B------:R-:W-:-:S04]  /*0ba0*/  FFMA R33, R4, -UR15, |R3| ;  /* 0x8000000f04217c23 */ /* 0x000fc80008000403 */
[----:B------:R-:W-:Y:S01]  /*0bb0*/  FFMA R33, R38, R33, R4 ;  /* 0x0000002126217223 */ /* 0x000fe20000000004 */
[----:B0-----:R-:W-:Y:S06]  /*0bc0*/  @!P0 BRA `(.L_x_83) ;  /* 0x0000000000148947 */ /* 0x001fec0003800000 */
[----:B------:R-:W-:Y:S01]  /*0bd0*/  FADD R3, |R3|, -RZ ;  /* 0x800000ff03037221 */ /* 0x000fe20000000200 */
[----:B------:R-:W-:Y:S01]  /*0be0*/  IMAD.U32 R4, RZ, RZ, UR15 ;  /* 0x0000000fff047e24 */ /* 0x000fe2000f8e00ff */
[----:B------:R-:W-:-:S07]  /*0bf0*/  MOV R34, 0xc10 ;  /* 0x00000c1000227802 */ /* 0x000fce0000000f00 */
[----:B-----5:R-:W-:Y:S05]  /*0c00*/  CALL.REL.NOINC `($__internal_4_$__cuda_sm3x_div_rn_noftz_f32_slowpath) ;  /* 0x0000003400687944 */ /* 0x020fea0003c00000 */
[----:B------:R-:W-:-:S07]  /*0c10*/  IMAD.MOV.U32 R33, RZ, RZ, R3 ;  /* 0x000000ffff217224 */ /* 0x000fce00078e0003 */
.L_x_83:
[----:B------:R-:W-:Y:S05]  /*0c20*/  BSYNC.RECONVERGENT B8 ;  /* 0x0000000000087941 */ /* 0x000fea0003800200 */
.L_x_82:
[----:B------:R-:W-:-:S04]  /*0c30*/  FADD R4, R33, R32 ;  /* 0x0000002021047221 */ /* 0x000fc80000000000 */
[----:B------:R-:W-:-:S05]  /*0c40*/  FADD R3, R15, -R4 ;  /* 0x800000040f037221 */ /* 0x000fca0000000000 */
[----:B------:R-:W-:-:S04]  /*0c50*/  FSETP.GTU.AND P0, PT, R3, R36, PT ;  /* 0x000000240300720b */ /* 0x000fc80003f0c000 */
[----:B------:R-:W-:-:S13]  /*0c60*/  FSETP.GTU.OR P0, PT, R36, R15, P0 ;  /* 0x0000000f2400720b */ /* 0x000fda000070c400 */
[----:B------:R-:W-:Y:S05]  /*0c70*/  @P0 BRA `(.L_x_84) ;  /* 0x0000000000340947 */ /* 0x000fea0003800000 */
[----:B------:R-:W-:Y:S01]  /*0c80*/  ISETP.NE.AND P0, PT, R11, -0x1, PT ;  /* 0xffffffff0b00780c */ /* 0x000fe20003f05270 */
[----:B------:R-:W-:Y:S01]  /*0c90*/  BSSY.RECONVERGENT B5, `(.L_x_85) ;  /* 0x0000008000057945 */ /* 0x000fe20003800200 */
[----:B------:R-:W-:Y:S01]  /*0ca0*/  FADD R2, R2, R39 ;  /* 0x0000002702027221 */ /* 0x000fe20000000000 */
[----:B------:R-:W-:-:S10]  /*0cb0*/  IMAD.MOV.U32 R3, RZ, RZ, R37 ;  /* 0x000000ffff037224 */ /* 0x000fd400078e0025 */
[----:B------:R-:W-:Y:S05]  /*0cc0*/  @!P0 BRA `(.L_x_86) ;  /* 0x0000000000108947 */ /* 0x000fea0003800000 */
[----:B------:R-:W-:-:S06]  /*0cd0*/  IMAD.WIDE.U32 R34, R11, 0x4, R18 ;  /* 0x000000040b227825 */ /* 0x000fcc00078e0012 */
[----:B------:R-:W2:Y:S02]  /*0ce0*/  LDG.E R35, desc[UR12][R34.64] ;  /* 0x0000000c22237981 */ /* 0x000ea4000c1e1900 */
[----:B--2---:R-:W-:-:S04]  /*0cf0*/  FSETP.GE.AND P0, PT, R36, R35, PT ;  /* 0x000000232400720b */ /* 0x004fc80003f06000 */
[----:B------:R-:W-:-:S09]  /*0d00*/  SEL R3, R37, R11, P0 ;  /* 0x0000000b25037207 */ /* 0x000fd20000000000 */
.L_x_86:
[----:B------:R-:W-:Y:S05]  /*0d10*/  BSYNC.RECONVERGENT B5 ;  /* 0x0000000000057941 */ /* 0x000fea0003800200 */
.L_x_85:
[----:B------:R-:W-:Y:S02]  /*0d20*/  VIADD R13, R13, 0x1 ;  /* 0x000000010d0d7836 */ /* 0x000fe40000000000 */
[----:B------:R-:W-:Y:S01]  /*0d30*/  IMAD.MOV.U32 R11, RZ, RZ, R3 ;  /* 0x000000ffff0b7224 */ /* 0x000fe200078e0003 */
[----:B------:R-:W-:Y:S06]  /*0d40*/  BRA `(.L_x_81) ;  /* 0x0000000000407947 */ /* 0x000fec0003800000 */
.L_x_84:
[----:B------:R-:W-:-:S05]  /*0d50*/  FADD R3, R15, R4 ;  /* 0x000000040f037221 */ /* 0x000fca0000000000 */
        /* <DEDUP_REMOVED lines=10> */
[----:B--2---:R-:W-:-:S04]  /*0e00*/  FSETP.GTU.AND P0, PT, R36, R35, PT ;  /* 0x000000232400720b */ /* 0x004fc80003f0c000 */
[----:B------:R-:W-:-:S09]  /*0e10*/  SEL R3, R37, R12, !P0 ;  /* 0x0000000c25037207 */ /* 0x000fd20004000000 */
.L_x_88:
[----:B------:R-:W-:Y:S05]  /*0e20*/  BSYNC.RECONVERGENT B5 ;  /* 0x0000000000057941 */ /* 0x000fea0003800200 */
.L_x_87:
[----:B------:R-:W-:Y:S02]  /*0e30*/  VIADD R10, R10, 0x1 ;  /* 0x000000010a0a7836 */ /* 0x000fe40000000000 */
[----:B------:R-:W-:-:S07]  /*0e40*/  IMAD.MOV.U32 R12, RZ, RZ, R3 ;  /* 0x000000ffff0c7224 */ /* 0x000fce00078e0003 */
.L_x_81:
[----:B------:R-:W-:Y:S05]  /*0e50*/  BSYNC.RECONVERGENT B7 ;  /* 0x0000000000077941 */ /* 0x000fea0003800200 */
.L_x_80:
[----:B------:R-:W2:Y:S01]  /*0e60*/  LDG.E R24, desc[UR12][R24.64+0x4] ;  /* 0x0000040c18187981 */ /* 0x000ea2000c1e1900 */
[----:B------:R-:W-:Y:S01]  /*0e70*/  BSSY.RECONVERGENT B7, `(.L_x_89) ;  /* 0x000003f000077945 */ /* 0x000fe20003800200 */
[----:B--2---:R-:W-:-:S13]  /*0e80*/  FSETP.NAN.AND P0, PT, |R24|, |R24|, PT ;  /* 0x400000181800720b */ /* 0x004fda0003f08200 */
[----:B------:R-:W-:Y:S05]  /*0e90*/  @P0 BRA `(.L_x_90) ;  /* 0x0000000000f00947 */ /* 0x000fea0003800000 */
[----:B------:R-:W0:Y:S01]  /*0ea0*/  LDCU.64 UR8, c[0x0][0x3c8] ;  /* 0x00007900ff0877ac */ /* 0x000e220008000a00 */
[----:B------:R-:W-:-:S04]  /*0eb0*/  IADD3 R3, P0, PT, R37, UR7, RZ ;  /* 0x0000000725037c10 */ /* 0x000fc8000ff1e0ff */
[----:B------:R-:W-:Y:S02]  /*0ec0*/  LEA.HI.X.SX32 R4, R37, UR18, 0x1, P0 ;  /* 0x0000001225047c11 */ /* 0x000fe400080f0eff */
[----:B0-----:R-:W-:-:S04]  /*0ed0*/  LEA R34, P0, R3, UR8, 0x2 ;  /* 0x0000000803227c11 */ /* 0x001fc8000f8010ff */
[----:B------:R-:W-:Y:S02]  /*0ee0*/  LEA.HI.X R35, R3, UR9, R4, 0x2, P0 ;  /* 0x0000000903237c11 */ /* 0x000fe400080f1404 */
[----:B------:R-:W2:Y:S04]  /*0ef0*/  LDG.E R4, desc[UR12][R22.64] ;  /* 0x0000000c16047981 */ /* 0x000ea8000c1e1900 */
        /* <DEDUP_REMOVED lines=11> */
[----:B------:R-:W-:-:S04]  /*0fb0*/  FFMA R4, R3, |R37|, RZ ;  /* 0x4000002503047223 */ /* 0x000fc800000000ff */
[----:B------:R-:W-:-:S04]  /*0fc0*/  FFMA R33, R4, -UR15, |R37| ;  /* 0x8000000f04217c23 */ /* 0x000fc80008000425 */
[----:B------:R-:W-:Y:S01]  /*0fd0*/  FFMA R3, R3, R33, R4 ;  /* 0x0000002103037223 */ /* 0x000fe20000000004 */
[----:B0-----:R-:W-:Y:S06]  /*0fe0*/  @!P0 BRA `(.L_x_92) ;  /* 0x0000000000108947 */ /* 0x001fec0003800000 */
[----:B------:R-:W-:Y:S01]  /*0ff0*/  FADD R3, |R37|, -RZ ;  /* 0x800000ff25037221 */ /* 0x000fe20000000200 */
[----:B------:R-:W-:Y:S01]  /*1000*/  IMAD.U32 R4, RZ, RZ, UR15 ;  /* 0x0000000fff047e24 */ /* 0x000fe2000f8e00ff */
[----:B------:R-:W-:-:S07]  /*1010*/  MOV R34, 0x1030 ;  /* 0x0000103000227802 */ /* 0x000fce0000000f00 */
[----:B-----5:R-:W-:Y:S05]  /*1020*/  CALL.REL.NOINC `($__internal_4_$__cuda_sm3x_div_rn_noftz_f32_slowpath) ;  /* 0x0000003000607944 */ /* 0x020fea0003c00000 */
.L_x_92:
[----:B------:R-:W-:Y:S05]  /*1030*/  BSYNC.RECONVERGENT B8 ;  /* 0x0000000000087941 */ /* 0x000fea0003800200 */
.L_x_91:
[----:B------:R-:W-:Y:S01]  /*1040*/  FADD R4, R3, R32 ;  /* 0x0000002003047221 */ /* 0x000fe20000000000 */
[----:B------:R-:W-:-:S03]  /*1050*/  FSETP.LE.AND P2, PT, R24, R15, PT ;  /* 0x0000000f1800720b */ /* 0x000fc60003f43000 */
[----:B------:R-:W-:-:S05]  /*1060*/  FADD R3, R15, -R4 ;  /* 0x800000040f037221 */ /* 0x000fca0000000000 */
[----:B------:R-:W-:-:S13]  /*1070*/  FSETP.GTU.AND P0, PT, R3, R24, PT ;  /* 0x000000180300720b */ /* 0x000fda0003f0c000 */
[----:B------:R-:W-:Y:S05]  /*1080*/  @!P0 BRA P2, `(.L_x_93) ;  /* 0x0000000000448947 */ /* 0x000fea0001000000 */
        /* <DEDUP_REMOVED lines=13> */
.L_x_95:
[----:B------:R-:W-:Y:S05]  /*1160*/  BSYNC.RECONVERGENT B5 ;  /* 0x0000000000057941 */ /* 0x000fea0003800200 */
.L_x_94:
[----:B------:R-:W-:Y:S02]  /*1170*/  VIADD R10, R10, 0x1 ;  /* 0x000000010a0a7836 */ /* 0x000fe40000000000 */
[----:B------:R-:W-:Y:S01]  /*1180*/  IMAD.MOV.U32 R12, RZ, RZ, R3 ;  /* 0x000000ffff0c7224 */ /* 0x000fe200078e0003 */
[----:B------:R-:W-:Y:S06]  /*1190*/  BRA `(.L_x_90) ;  /* 0x0000000000307947 */ /* 0x000fec0003800000 */
.L_x_93:
        /* <DEDUP_REMOVED lines=9> */
.L_x_97:
[----:B------:R-:W-:Y:S05]  /*1230*/  BSYNC.RECONVERGENT B5 ;  /* 0x0000000000057941 */ /* 0x000fea0003800200 */
.L_x_96:
[----:B------:R-:W-:Y:S02]  /*1240*/  VIADD R13, R13, 0x1 ;  /* 0x000000010d0d7836 */ /* 0x000fe40000000000 */
[----:B------:R-:W-:-:S07]  /*1250*/  IMAD.MOV.U32 R11, RZ, RZ, R3 ;  /* 0x000000ffff0b7224 */ /* 0x000fce00078e0003 */
.L_x_90:
[----:B------:R-:W-:Y:S05]  /*1260*/  BSYNC.RECONVERGENT B7 ;  /* 0x0000000000077941 */ /* 0x000fea0003800200 */
.L_x_89:
[----:B------:R-:W-:Y:S02]  /*1270*/  VIADD R7, R7, 0x2 ;  /* 0x0000000207077836 */ /* 0x000fe40000000000 */
[----:B------:R-:W-:Y:S01]  /*1280*/  VIADD R6, R6, 0x2 ;  /* 0x0000000206067836 */ /* 0x000fe20000000000 */
[----:B------:R-:W-:Y:S06]  /*1290*/  @P1 BRA `(.L_x_98) ;  /* 0xfffffff400e41947 */ /* 0x000fec000383ffff */
[----:B------:R-:W-:Y:S05]  /*12a0*/  BSYNC.RECONVERGENT B0 ;  /* 0x0000000000007941 */ /* 0x000fea0003800200 */
.L_x_79:
[----:B------:R-:W-:-:S07]  /*12b0*/  VIADD R5, R7, 0xffffffff ;  /* 0xffffffff07057836 */ /* 0x000fce0000000000 */
.L_x_78:
[----:B------:R-:W-:Y:S05]  /*12c0*/  BSYNC.RECONVERGENT B1 ;  /* 0x0000000000017941 */ /* 0x000fea0003800200 */
.L_x_77:
[----:B------:R-:W-:-:S04]  /*12d0*/  LOP3.LUT R8, R8, 0x1, RZ, 0xc0, !PT ;  /* 0x0000000108087812 */ /* 0x000fc800078ec0ff */
[----:B------:R-:W-:-:S13]  /*12e0*/  ISETP.NE.U32.AND P0, PT, R8, 0x1, PT ;  /* 0x000000010800780c */ /* 0x000fda0003f05070 */
[----:B------:R-:W-:Y:S05]  /*12f0*/  @P0 BRA `(.L_x_76) ;  /* 0x0000000000f00947 */ /* 0x000fea0003800000 */
[----:B------:R-:W-:-:S06]  /*1300*/  IMAD.WIDE.U32 R6, R5, 0x4, R18 ;  /* 0x0000000405067825 */ /* 0x000fcc00078e0012 */
[----:B------:R-:W2:Y:S02]  /*1310*/  LDG.E R6, desc[UR12][R6.64] ;  /* 0x0000000c06067981 */ /* 0x000ea4000c1e1900 */
[----:B--2---:R-:W-:-:S13]  /*1320*/  FSETP.NAN.AND P0, PT, |R6|, |R6|, PT ;  /* 0x400000060600720b */ /* 0x004fda0003f08200 */
[----:B------:R-:W-:Y:S05]  /*1330*/  @P0 BRA `(.L_x_76) ;  /* 0x0000000000e00947 */ /* 0x000fea0003800000 */
[----:B------:R-:W0:Y:S01]  /*1340*/  LDC.64 R24, c[0x0][0x3c8] ;  /* 0x0000f200ff187b82 */ /* 0x000e220000000a00 */
[----:B------:R-:W-:Y:S01]  /*1350*/  VIADD R3, R5, UR7 ;  /* 0x0000000705037c36 */ /* 0x000fe20008000000 */
[----:B------:R-:W2:Y:S03]  /*1360*/  LDG.E R4, desc[UR12][R22.64] ;  /* 0x0000000c16047981 */ /* 0x000ea6000c1e1900 */
        /* <DEDUP_REMOVED lines=20> */
.L_x_100:
[----:B------:R-:W-:Y:S05]  /*14b0*/  BSYNC.RECONVERGENT B0 ;  /* 0x0000000000007941 */ /* 0x000fea0003800200 */
.L_x_99:
        /* <DEDUP_REMOVED lines=11> */
[----:B------:R-:W-:-:S11]  /*1570*/  FADD R0, R0, R7 ;  /* 0x0000000700007221 */ /* 0x000fd60000000000 */
[----:B------:R-:W-:Y:S05]  /*1580*/  @!P0 BRA `(.L_x_103) ;  /* 0x0000000000108947 */ /* 0x000fea0003800000 */
[----:B------:R-:W-:-:S06]  /*1590*/  IMAD.WIDE.U32 R8, R12, 0x4, R18 ;  /* 0x000000040c087825 */ /* 0x000fcc00078e0012 */
[----:B------:R-:W2:Y:S02]  /*15a0*/  LDG.E R9, desc[UR12][R8.64] ;  /* 0x0000000c08097981 */ /* 0x000ea4000c1e1900 */
[----:B--2---:R-:W-:-:S04]  /*15b0*/  FSETP.GTU.AND P0, PT, R6, R9, PT ;  /* 0x000000090600720b */ /* 0x004fc80003f0c000 */
[----:B------:R-:W-:-:S09]  /*15c0*/  SEL R5, R5, R12, !P0 ;  /* 0x0000000c05057207 */ /* 0x000fd20004000000 */
.L_x_103:
[----:B------:R-:W-:Y:S05]  /*15d0*/  BSYNC.RECONVERGENT B0 ;  /* 0x0000000000007941 */ /* 0x000fea0003800200 */
.L_x_102:
[----:B------:R-:W-:Y:S02]  /*15e0*/  VIADD R10, R10, 0x1 ;  /* 0x000000010a0a7836 */ /* 0x000fe40000000000 */
[----:B------:R-:W-:Y:S01]  /*15f0*/  IMAD.MOV.U32 R12, RZ, RZ, R5 ;  /* 0x000000ffff0c7224 */ /* 0x000fe200078e0005 */
[----:B------:R-:W-:Y:S06]  /*1600*/  BRA `(.L_x_76) ;  /* 0x00000000002c7947 */ /* 0x000fec0003800000 */
.L_x_101:
[----:B------:R-:W-:Y:S01]  /*1610*/  ISETP.NE.AND P0, PT, R11, -0x1, PT ;  /* 0xffffffff0b00780c */ /* 0x000fe20003f05270 */
[----:B------:R-:W-:Y:S01]  /*1620*/  BSSY.RECONVERGENT B0, `(.L_x_104) ;  /* 0x0000007000007945 */ /* 0x000fe20003800200 */
[----:B------:R-:W-:-:S11]  /*1630*/  FADD R2, R2, R7 ;  /* 0x0000000702027221 */ /* 0x000fd60000000000 */
[----:B------:R-:W-:Y:S05]  /*1640*/  @!P0 BRA `(.L_x_105) ;  /* 0x0000000000108947 */ /* 0x000fea0003800000 */
[----:B------:R-:W-:-:S06]  /*1650*/  IMAD.WIDE.U32 R8, R11, 0x4, R18 ;  /* 0x000000040b087825 */ /* 0x000fcc00078e0012 */
[----:B------:R-:W2:Y:S02]  /*1660*/  LDG.E R9, desc[UR12][R8.64] ;  /* 0x0000000c08097981 */ /* 0x000ea4000c1e1900 */
[----:B--2---:R-:W-:-:S04]  /*1670*/  FSETP.GE.AND P0, PT, R6, R9, PT ;  /* 0x000000090600720b */ /* 0x004fc80003f06000 */
[----:B------:R-:W-:-:S09]  /*1680*/  SEL R5, R5, R11, P0 ;  /* 0x0000000b05057207 */ /* 0x000fd20000000000 */
.L_x_105:
[----:B------:R-:W-:Y:S05]  /*1690*/  BSYNC.RECONVERGENT B0 ;  /* 0x0000000000007941 */ /* 0x000fea0003800200 */
.L_x_104:
[----:B------:R-:W-:Y:S02]  /*16a0*/  VIADD R13, R13, 0x1 ;  /* 0x000000010d0d7836 */ /* 0x000fe40000000000 */
[----:B------:R-:W-:-:S07]  /*16b0*/  IMAD.MOV.U32 R11, RZ, RZ, R5 ;  /* 0x000000ffff0b7224 */ /* 0x000fce00078e0005 */
.L_x_76:
[----:B------:R-:W-:Y:S05]  /*16c0*/  BSYNC.RECONVERGENT B2 ;  /* 0x0000000000027941 */ /* 0x000fea0003800200 */
.L_x_75:
[----:B------:R-:W-:Y:S01]  /*16d0*/  UISETP.GE.AND UP0, UPT, UR14, 0x1, UPT ;  /* 0x000000010e00788c */ /* 0x000fe2000bf06270 */
[----:B------:R-:W-:Y:S01]  /*16e0*/  LOP3.LUT R3, R12, R11, RZ, 0xc0, !PT ;  /* 0x0000000b0c037212 */ /* 0x000fe200078ec0ff */
[----:B------:R-:W-:Y:S04]  /*16f0*/  BSSY.RECONVERGENT B0, `(.L_x_106) ;  /* 0x00000f6000007945 */ /* 0x000fe80003800200 */
[----:B------:R-:W-:-:S04]  /*1700*/  PLOP3.LUT P0, PT, PT, PT, UP0, 0x80, 0x8 ;  /* 0x000000000008781c */ /* 0x000fc80003f0f008 */
[----:B------:R-:W-:-:S13]  /*1710*/  ISETP.NE.OR P0, PT, R3, -0x1, !P0 ;  /* 0xffffffff0300780c */ /* 0x000fda0004705670 */
[----:B------:R-:W-:Y:S05]  /*1720*/  @P0 BRA `(.L_x_107) ;  /* 0x0000000c00c80947 */ /* 0x000fea0003800000 */
[----:B------:R-:W-:Y:S01]  /*1730*/  UISETP.GE.U32.AND UP0, UPT, UR14, 0x4, UPT ;  /* 0x000000040e00788c */ /* 0x000fe2000bf06070 */
[----:B------:R-:W-:-:S08]  /*1740*/  IMAD.MOV.U32 R24, RZ, RZ, RZ ;  /* 0x000000ffff187224 */ /* 0x000fd000078e00ff */
[----:B------:R-:W-:Y:S05]  /*1750*/  BRA.U !UP0, `(.L_x_108) ;  /* 0x0000000908187547 */ /* 0x000fea000b800000 */
[----:B------:R-:W-:Y:S02]  /*1760*/  IMAD.U32 R24, RZ, RZ, UR14 ;  /* 0x0000000eff187e24 */ /* 0x000fe4000f8e00ff */
[C-C-:B------:R-:W-:Y:S01]  /*1770*/  FADD R3, R15.reuse, -R32.reuse ;  /* 0x800000200f037221 */ /* 0x140fe20000000000 */
[----:B------:R-:W-:Y:S01]  /*1780*/  FADD R8, R15, R32 ;  /* 0x000000200f087221 */ /* 0x000fe20000000000 */
[----:B------:R-:W-:Y:S01]  /*1790*/  IMAD.MOV.U32 R9, RZ, RZ, RZ ;  /* 0x000000ffff097224 */ /* 0x000fe200078e00ff */
[----:B------:R-:W-:-:S07]  /*17a0*/  LOP3.LUT R24, R24, 0x7ffffffc, RZ, 0xc0, !PT ;  /* 0x7ffffffc18187812 */ /* 0x000fce00078ec0ff */
.L_x_121:
[----:B------:R-:W-:-:S05]  /*17b0*/  IMAD.WIDE.U32 R4, R9, 0x4, R18 ;  /* 0x0000000409047825 */ /* 0x000fca00078e0012 */
[----:B------:R-:W3:Y:S02]  /*17c0*/  LDG.E R33, desc[UR12][R4.64] ;  /* 0x0000000c04217981 */ /* 0x000ee4000c1e1900 */
[----:B---3--:R-:W-:-:S13]  /*17d0*/  FSETP.NAN.AND P0, PT, |R33|, |R33|, PT ;  /* 0x400000212100720b */ /* 0x008fda0003f08200 */
[----:B------:R-:W-:Y:S05]  /*17e0*/  @P0 BRA `(.L_x_109) ;  /* 0x0000000000740947 */ /* 0x000fea0003800000 */
[----:B------:R-:W-:Y:S01]  /*17f0*/  FSETP.GTU.AND P0, PT, R33, R15, PT ;  /* 0x0000000f2100720b */ /* 0x000fe20003f0c000 */
[----:B------:R-:W-:Y:S03]  /*1800*/  BSSY.RECONVERGENT B1, `(.L_x_109) ;  /* 0x000001b000017945 */ /* 0x000fe60003800200 */
[----:B------:R-:W-:-:S13]  /*1810*/  FSETP.GTU.OR P0, PT, R3, R33, P0 ;  /* 0x000000210300720b */ /* 0x000fda000070c400 */
[----:B------:R-:W-:Y:S05]  /*1820*/  @P0 BRA `(.L_x_110) ;  /* 0x00000000002c0947 */ /* 0x000fea0003800000 */
[----:B------:R-:W-:-:S13]  /*1830*/  ISETP.NE.AND P1, PT, R11, -0x1, PT ;  /* 0xffffffff0b00780c */ /* 0x000fda0003f25270 */
[----:B------:R-:W-:-:S06]  /*1840*/  @P1 IMAD.WIDE R6, R11, 0x4, R18 ;  /* 0x000000040b061825 */ /* 0x000fcc00078e0212 */
[----:B------:R-:W3:Y:S01]  /*1850*/  @P1 LDG.E R6, desc[UR12][R6.64] ;  /* 0x0000000c06061981 */ /* 0x000ee2000c1e1900 */
[----:B------:R-:W-:Y:S01]  /*1860*/  IMAD.MOV.U32 R25, RZ, RZ, R9 ;  /* 0x000000ffff197224 */ /* 0x000fe200078e0009 */
[----:B------:R-:W-:Y:S02]  /*1870*/  IADD3 R13, PT, PT, R13, 0x1, RZ ;  /* 0x000000010d0d7810 */ /* 0x000fe40007ffe0ff */
[----:B---3--:R-:W-:Y:S02]  /*1880*/  @P1 FSETP.GE.AND P0, PT, R33, R6, PT ;  /* 0x000000062100120b */ /* 0x008fe40003f06000 */
[----:B------:R-:W-:Y:S02]  /*1890*/  I2FP.F32.U32 R33, R9 ;  /* 0x0000000900217245 */ /* 0x000fe40000201000 */
[----:B------:R-:W-:-:S03]  /*18a0*/  @P1 SEL R25, R9, R11, P0 ;  /* 0x0000000b09191207 */ /* 0x000fc60000000000 */
[----:B------:R-:W-:Y:S02]  /*18b0*/  FADD R2, R2, R33 ;  /* 0x0000002102027221 */ /* 0x000fe40000000000 */
[----:B------:R-:W-:Y:S01]  /*18c0*/  IMAD.MOV.U32 R11, RZ, RZ, R25 ;  /* 0x000000ffff0b7224 */ /* 0x000fe200078e0019 */
[----:B------:R-:W-:Y:S06]  /*18d0*/  BRA `(.L_x_111) ;  /* 0x0000000000347947 */ /* 0x000fec0003800000 */
.L_x_110:
[----:B------:R-:W-:-:S04]  /*18e0*/  FSETP.GTU.AND P0, PT, R33, R8, PT ;  /* 0x000000082100720b */ /* 0x000fc80003f0c000 */
[----:B------:R-:W-:-:S13]  /*18f0*/  FSETP.GTU.OR P0, PT, R15, R33, P0 ;  /* 0x000000210f00720b */ /* 0x000fda000070c400 */
[----:B------:R-:W-:Y:S05]  /*1900*/  @P0 BRA `(.L_x_111) ;  /* 0x0000000000280947 */ /* 0x000fea0003800000 */
[----:B------:R-:W-:-:S13]  /*1910*/  ISETP.NE.AND P1, PT, R12, -0x1, PT ;  /* 0xffffffff0c00780c */ /* 0x000fda0003f25270 */
[----:B------:R-:W-:-:S06]  /*1920*/  @P1 IMAD.WIDE R6, R12, 0x4, R18 ;  /* 0x000000040c061825 */ /* 0x000fcc00078e0212 */
[----:B------:R-:W3:Y:S01]  /*1930*/  @P1 LDG.E R6, desc[UR12][R6.64] ;  /* 0x0000000c06061981 */ /* 0x000ee2000c1e1900 */
[----:B------:R-:W-:Y:S02]  /*1940*/  IMAD.MOV.U32 R25, RZ, RZ, R9 ;  /* 0x000000ffff197224 */ /* 0x000fe400078e0009 */
[----:B------:R-:W-:Y:S01]  /*1950*/  VIADD R10, R10, 0x1 ;  /* 0x000000010a0a7836 */ /* 0x000fe20000000000 */
[----:B---3--:R-:W-:Y:S02]  /*1960*/  @P1 FSETP.GTU.AND P0, PT, R33, R6, PT ;  /* 0x000000062100120b */ /* 0x008fe40003f0c000 */
[----:B------:R-:W-:Y:S02]  /*1970*/  I2FP.F32.U32 R33, R9 ;  /* 0x0000000900217245 */ /* 0x000fe40000201000 */
[----:B------:R-:W-:-:S03]  /*1980*/  @P1 SEL R25, R9, R12, !P0 ;  /* 0x0000000c09191207 */ /* 0x000fc60004000000 */
[----:B------:R-:W-:Y:S02]  /*1990*/  FADD R0, R0, R33 ;  /* 0x0000002100007221 */ /* 0x000fe40000000000 */
[----:B------:R-:W-:-:S07]  /*19a0*/  IMAD.MOV.U32 R12, RZ, RZ, R25 ;  /* 0x000000ffff0c7224 */ /* 0x000fce00078e0019 */
.L_x_111:
[----:B------:R-:W-:Y:S05]  /*19b0*/  BSYNC.RECONVERGENT B1 ;  /* 0x0000000000017941 */ /* 0x000fea0003800200 */
.L_x_109:
[----:B------:R-:W3:Y:S02]  /*19c0*/  LDG.E R34, desc[UR12][R4.64+0x4] ;  /* 0x0000040c04227981 */ /* 0x000ee4000c1e1900 */
[----:B---3--:R-:W-:-:S13]  /*19d0*/  FSETP.NAN.AND P0, PT, |R34|, |R34|, PT ;  /* 0x400000222200720b */ /* 0x008fda0003f08200 */
[----:B------:R-:W-:Y:S05]  /*19e0*/  @P0 BRA `(.L_x_112) ;  /* 0x0000000000700947 */ /* 0x000fea0003800000 */
[----:B------:R-:W-:Y:S01]  /*19f0*/  FSETP.GTU.AND P0, PT, R34, R15, PT ;  /* 0x0000000f2200720b */ /* 0x000fe20003f0c000 */
[----:B------:R-:W-:Y:S01]  /*1a00*/  BSSY.RECONVERGENT B1, `(.L_x_112) ;  /* 0x000001a000017945 */ /* 0x000fe20003800200 */
[----:B------:R-:W-:Y:S01]  /*1a10*/  FSETP.LE.AND P1, PT, R3, R34, PT ;  /* 0x000000220300720b */ /* 0x000fe20003f23000 */
[----:B------:R-:W-:-:S12]  /*1a20*/  VIADD R25, R9, 0x1 ;  /* 0x0000000109197836 */ /* 0x000fd80000000000 */
[----:B------:R-:W-:Y:S05]  /*1a30*/  @!P0 BRA P1, `(.L_x_113) ;  /* 0x0000000000348947 */ /* 0x000fea0000800000 */
[----:B------:R-:W-:-:S04]  /*1a40*/  FSETP.GTU.AND P0, PT, R34, R8, PT ;  /* 0x000000082200720b */ /* 0x000fc80003f0c000 */
[----:B------:R-:W-:-:S13]  /*1a50*/  FSETP.GTU.OR P0, PT, R15, R34, P0 ;  /* 0x000000220f00720b */ /* 0x000fda000070c400 */
[----:B------:R-:W-:Y:S05]  /*1a60*/  @P0 BRA `(.L_x_114) ;  /* 0x00000000004c0947 */ /* 0x000fea0003800000 */
[----:B------:R-:W-:-:S13]  /*1a70*/  ISETP.NE.AND P1, PT, R12, -0x1, PT ;  /* 0xffffffff0c00780c */ /* 0x000fda0003f25270 */
[----:B------:R-:W-:-:S06]  /*1a80*/  @P1 IMAD.WIDE R6, R12, 0x4, R18 ;  /* 0x000000040c061825 */ /* 0x000fcc00078e0212 */
[----:B------:R-:W3:Y:S01]  /*1a90*/  @P1 LDG.E R7, desc[UR12][R6.64] ;  /* 0x0000000c06071981 */ /* 0x000ee2000c1e1900 */
[----:B------:R-:W-:Y:S01]  /*1aa0*/  I2FP.F32.U32 R33, R25 ;  /* 0x0000001900217245 */ /* 0x000fe20000201000 */
[----:B------:R-:W-:-:S04]  /*1ab0*/  VIADD R10, R10, 0x1 ;  /* 0x000000010a0a7836 */ /* 0x000fc80000000000 */
[----:B------:R-:W-:Y:S01]  /*1ac0*/  FADD R0, R0, R33 ;  /* 0x0000002100007221 */ /* 0x000fe20000000000 */
[----:B---3--:R-:W-:-:S04]  /*1ad0*/  @P1 FSETP.GTU.AND P0, PT, R34, R7, PT ;  /* 0x000000072200120b */ /* 0x008fc80003f0c000 */
[----:B------:R-:W-:-:S05]  /*1ae0*/  @P1 SEL R25, R25, R12, !P0 ;  /* 0x0000000c19191207 */ /* 0x000fca0004000000 */
[----:B------:R-:W-:Y:S01]  /*1af0*/  IMAD.MOV.U32 R12, RZ, RZ, R25 ;  /* 0x000000ffff0c7224 */ /* 0x000fe200078e0019 */
[----:B------:R-:W-:Y:S06]  /*1b00*/  BRA `(.L_x_114) ;  /* 0x0000000000247947 */ /* 0x000fec0003800000 */
.L_x_113:
[----:B------:R-:W-:-:S13]  /*1b10*/  ISETP.NE.AND P1, PT, R11, -0x1, PT ;  /* 0xffffffff0b00780c */ /* 0x000fda0003f25270 */
[----:B------:R-:W-:-:S06]  /*1b20*/  @P1 IMAD.WIDE R6, R11, 0x4, R18 ;  /* 0x000000040b061825 */ /* 0x000fcc00078e0212 */
[----:B------:R-:W3:Y:S01]  /*1b30*/  @P1 LDG.E R7, desc[UR12][R6.64] ;  /* 0x0000000c06071981 */ /* 0x000ee2000c1e1900 */
[----:B------:R-:W-:Y:S01]  /*1b40*/  I2FP.F32.U32 R33, R25 ;  /* 0x0000001900217245 */ /* 0x000fe20000201000 */
[----:B------:R-:W-:-:S04]  /*1b50*/  VIADD R13, R13, 0x1 ;  /* 0x000000010d0d7836 */ /* 0x000fc80000000000 */
[----:B------:R-:W-:Y:S01]  /*1b60*/  FADD R2, R2, R33 ;  /* 0x0000002102027221 */ /* 0x000fe20000000000 */
[----:B---3--:R-:W-:-:S04]  /*1b70*/  @P1 FSETP.GE.AND P0, PT, R34, R7, PT ;  /* 0x000000072200120b */ /* 0x008fc80003f06000 */
[----:B------:R-:W-:-:S05]  /*1b80*/  @P1 SEL R25, R25, R11, P0 ;  /* 0x0000000b19191207 */ /* 0x000fca0000000000 */
[----:B------:R-:W-:-:S07]  /*1b90*/  IMAD.MOV.U32 R11, RZ, RZ, R25 ;  /* 0x000000ffff0b7224 */ /* 0x000fce00078e0019 */
.L_x_114:
[----:B------:R-:W-:Y:S05]  /*1ba0*/  BSYNC.RECONVERGENT B1 ;  /* 0x0000000000017941 */ /* 0x000fea0003800200 */
.L_x_112:
        /* <DEDUP_REMOVED lines=21> */
.L_x_116:
        /* <DEDUP_REMOVED lines=9> */
.L_x_117:
[----:B------:R-:W-:Y:S05]  /*1d90*/  BSYNC.RECONVERGENT B1 ;  /* 0x0000000000017941 */ /* 0x000fea0003800200 */
.L_x_115:
        /* <DEDUP_REMOVED lines=21> */
.L_x_119:
        /* <DEDUP_REMOVED lines=9> */
.L_x_120:
[----:B------:R-:W-:Y:S05]  /*1f80*/  BSYNC.RECONVERGENT B1 ;  /* 0x0000000000017941 */ /* 0x000fea0003800200 */
.L_x_118:
[----:B------:R-:W-:-:S05]  /*1f90*/  VIADD R9, R9, 0x4 ;  /* 0x0000000409097836 */ /* 0x000fca0000000000 */
[----:B------:R-:W-:-:S13]  /*1fa0*/  ISETP.NE.AND P0, PT, R9, R24, PT ;  /* 0x000000180900720c */ /* 0x000fda0003f05270 */
[----:B------:R-:W-:Y:S05]  /*1fb0*/  @P0 BRA `(.L_x_121) ;  /* 0xfffffff400fc0947 */ /* 0x000fea000383ffff */
.L_x_108:
[----:B------:R-:W-:-:S09]  /*1fc0*/  UISETP.NE.AND UP0, UPT, UR11, URZ, UPT ;  /* 0x000000ff0b00728c */ /* 0x000fd2000bf05270 */
[----:B------:R-:W-:Y:S05]  /*1fd0*/  BRA.U !UP0, `(.L_x_107) ;  /* 0x00000005089c7547 */ /* 0x000fea000b800000 */
[----:B------:R-:W-:-:S05]  /*1fe0*/  IMAD.WIDE.U32 R4, R24, 0x4, R18 ;  /* 0x0000000418047825 */ /* 0x000fca00078e0012 */
[----:B------:R-:W3:Y:S02]  /*1ff0*/  LDG.E R8, desc[UR12][R4.64] ;  /* 0x0000000c04087981 */ /* 0x000ee4000c1e1900 */
[----:B---3--:R-:W-:-:S13]  /*2000*/  FSETP.NAN.AND P0, PT, |R8|, |R8|, PT ;  /* 0x400000080800720b */ /* 0x008fda0003f08200 */
[----:B------:R-:W-:Y:S05]  /*2010*/  @P0 BRA `(.L_x_122) ;  /* 0x00000000007c0947 */ /* 0x000fea0003800000 */
[----:B------:R-:W-:Y:S01]  /*2020*/  FADD R3, R15, -R32 ;  /* 0x800000200f037221 */ /* 0x000fe20000000000 */
[----:B------:R-:W-:Y:S01]  /*2030*/  FSETP.GTU.AND P0, PT, R8, R15, PT ;  /* 0x0000000f0800720b */ /* 0x000fe20003f0c000 */
[----:B------:R-:W-:Y:S03]  /*2040*/  BSSY.RECONVERGENT B1, `(.L_x_122) ;  /* 0x000001c000017945 */ /* 0x000fe60003800200 */
[----:B------:R-:W-:-:S13]  /*2050*/  FSETP.LE.AND P1, PT, R3, R8, PT ;  /* 0x000000080300720b */ /* 0x000fda0003f23000 */
[----:B------:R-:W-:Y:S05]  /*2060*/  @!P0 BRA P1, `(.L_x_123) ;  /* 0x00000000003c8947 */ /* 0x000fea0000800000 */
[----:B------:R-:W-:-:S05]  /*2070*/  FADD R3, R15, R32 ;  /* 0x000000200f037221 */ /* 0x000fca0000000000 */
[----:B------:R-:W-:-:S04]  /*2080*/  FSETP.GTU.AND P0, PT, R8, R3, PT ;  /* 0x000000030800720b */ /* 0x000fc80003f0c000 */
[----:B------:R-:W-:-:S13]  /*2090*/  FSETP.GTU.OR P0, PT, R15, R8, P0 ;  /* 0x000000080f00720b */ /* 0x000fda000070c400 */
[----:B------:R-:W-:Y:S05]  /*20a0*/  @P0 BRA `(.L_x_124) ;  /* 0x0000000000540947 */ /* 0x000fea0003800000 */
[----:B------:R-:W-:-:S13]  /*20b0*/  ISETP.NE.AND P1, PT, R12, -0x1, PT ;  /* 0xffffffff0c00780c */ /* 0x000fda0003f25270 */
[----:B------:R-:W-:-:S06]  /*20c0*/  @P1 IMAD.WIDE R6, R12, 0x4, R18 ;  /* 0x000000040c061825 */ /* 0x000fcc00078e0212 */
[----:B------:R-:W3:Y:S01]  /*20d0*/  @P1 LDG.E R7, desc[UR12][R6.64] ;  /* 0x0000000c06071981 */ /* 0x000ee2000c1e1900 */
[----:B------:R-:W-:Y:S01]  /*20e0*/  IMAD.MOV.U32 R3, RZ, RZ, R24 ;  /* 0x000000ffff037224 */ /* 0x000fe200078e0018 */
[----:B------:R-:W-:Y:S01]  /*20f0*/  I2FP.F32.U32 R9, R24 ;  /* 0x0000001800097245 */ /* 0x000fe20000201000 */
[----:B------:R-:W-:-:S04]  /*2100*/  VIADD R10, R10, 0x1 ;  /* 0x000000010a0a7836 */ /* 0x000fc80000000000 */
[----:B------:R-:W-:Y:S01]  /*2110*/  FADD R0, R0, R9 ;  /* 0x0000000900007221 */ /* 0x000fe20000000000 */
[----:B---3--:R-:W-:-:S04]  /*2120*/  @P1 FSETP.GTU.AND P0, PT, R8, R7, PT ;  /* 0x000000070800120b */ /* 0x008fc80003f0c000 */
[----:B------:R-:W-:-:S05]  /*2130*/  @P1 SEL R3, R24, R12, !P0 ;  /* 0x0000000c18031207 */ /* 0x000fca0004000000 */
[----:B------:R-:W-:Y:S01]  /*2140*/  IMAD.MOV.U32 R12, RZ, RZ, R3 ;  /* 0x000000ffff0c7224 */ /* 0x000fe200078e0003 */
[----:B------:R-:W-:Y:S06]  /*2150*/  BRA `(.L_x_124) ;  /* 0x0000000000287947 */ /* 0x000fec0003800000 */
.L_x_123:
[----:B------:R-:W-:-:S13]  /*2160*/  ISETP.NE.AND P1, PT, R11, -0x1, PT ;  /* 0xffffffff0b00780c */ /* 0x000fda0003f25270 */
[----:B------:R-:W-:-:S06]  /*2170*/  @P1 IMAD.WIDE R6, R11, 0x4, R18 ;  /* 0x000000040b061825 */ /* 0x000fcc00078e0212 */
[----:B------:R-:W3:Y:S01]  /*2180*/  @P1 LDG.E R7, desc[UR12][R6.64] ;  /* 0x0000000c06071981 */ /* 0x000ee2000c1e1900 */
[----:B------:R-:W-:Y:S01]  /*2190*/  IMAD.MOV.U32 R3, RZ, RZ, R24 ;  /* 0x000000ffff037224 */ /* 0x000fe200078e0018 */
[----:B------:R-:W-:Y:S01]  /*21a0*/  I2FP.F32.U32 R9, R24 ;  /* 0x0000001800097245 */ /* 0x000fe20000201000 */
[----:B------:R-:W-:-:S04]  /*21b0*/  VIADD R13, R13, 0x1 ;  /* 0x000000010d0d7836 */ /* 0x000fc80000000000 */
[----:B------:R-:W-:Y:S01]  /*21c0*/  FADD R2, R2, R9 ;  /* 0x0000000902027221 */ /* 0x000fe20000000000 */
[----:B---3--:R-:W-:-:S04]  /*21d0*/  @P1 FSETP.GE.AND P0, PT, R8, R7, PT ;  /* 0x000000070800120b */ /* 0x008fc80003f06000 */
[----:B------:R-:W-:-:S05]  /*21e0*/  @P1 SEL R3, R24, R11, P0 ;  /* 0x0000000b18031207 */ /* 0x000fca0000000000 */
[----:B------:R-:W-:-:S07]  /*21f0*/  IMAD.MOV.U32 R11, RZ, RZ, R3 ;  /* 0x000000ffff0b7224 */ /* 0x000fce00078e0003 */
.L_x_124:
[----:B------:R-:W-:Y:S05]  /*2200*/  BSYNC.RECONVERGENT B1 ;  /* 0x0000000000017941 */ /* 0x000fea0003800200 */
.L_x_122:
[----:B------:R-:W-:-:S09]  /*2210*/  UISETP.NE.AND UP0, UPT, UR11, 0x1, UPT ;  /* 0x000000010b00788c */ /* 0x000fd2000bf05270 */
[----:B------:R-:W-:Y:S05]  /*2220*/  BRA.U !UP0, `(.L_x_107) ;  /* 0x0000000508087547 */ /* 0x000fea000b800000 */
[----:B------:R-:W3:Y:S02]  /*2230*/  LDG.E R8, desc[UR12][R4.64+0x4] ;  /* 0x0000040c04087981 */ /* 0x000ee4000c1e1900 */
[----:B---3--:R-:W-:-:S13]  /*2240*/  FSETP.NAN.AND P0, PT, |R8|, |R8|, PT ;  /* 0x400000080800720b */ /* 0x008fda0003f08200 */
[----:B------:R-:W-:Y:S05]  /*2250*/  @P0 BRA `(.L_x_125) ;  /* 0x0000000000780947 */ /* 0x000fea0003800000 */
[----:B------:R-:W-:Y:S01]  /*2260*/  FADD R3, R15, -R32 ;  /* 0x800000200f037221 */ /* 0x000fe20000000000 */
[----:B------:R-:W-:Y:S01]  /*2270*/  FSETP.GTU.AND P0, PT, R8, R15, PT ;  /* 0x0000000f0800720b */ /* 0x000fe20003f0c000 */
[----:B------:R-:W-:Y:S03]  /*2280*/  BSSY.RECONVERGENT B1, `(.L_x_125) ;  /* 0x000001b000017945 */ /* 0x000fe60003800200 */
[----:B------:R-:W-:Y:S01]  /*2290*/  FSETP.LE.AND P1, PT, R3, R8, PT ;  /* 0x000000080300720b */ /* 0x000fe20003f23000 */
[----:B------:R-:W-:-:S12]  /*22a0*/  VIADD R3, R24, 0x1 ;  /* 0x0000000118037836 */ /* 0x000fd80000000000 */
        /* <DEDUP_REMOVED lines=15> */
.L_x_126:
        /* <DEDUP_REMOVED lines=9> */
.L_x_127:
[----:B------:R-:W-:Y:S05]  /*2430*/  BSYNC.RECONVERGENT B1 ;  /* 0x0000000000017941 */ /* 0x000fea0003800200 */
.L_x_125:
[----:B------:R-:W-:-:S09]  /*2440*/  UISETP.NE.AND UP0, UPT, UR11, 0x2, UPT ;  /* 0x000000020b00788c */ /* 0x000fd2000bf05270 */
[----:B------:R-:W-:Y:S05]  /*2450*/  BRA.U !UP0, `(.L_x_107) ;  /* 0x00000001087c7547 */ /* 0x000fea000b800000 */
[----:B------:R-:W3:Y:S02]  /*2460*/  LDG.E R6, desc[UR12][R4.64+0x8] ;  /* 0x0000080c04067981 */ /* 0x000ee4000c1e1900 */
[----:B---3--:R-:W-:-:S13]  /*2470*/  FSETP.NAN.AND P0, PT, |R6|, |R6|, PT ;  /* 0x400000060600720b */ /* 0x008fda0003f08200 */
[----:B------:R-:W-:Y:S05]  /*2480*/  @P0 BRA `(.L_x_107) ;  /* 0x0000000000700947 */ /* 0x000fea0003800000 */
[----:B------:R-:W-:Y:S01]  /*2490*/  FADD R3, R15, -R32 ;  /* 0x800000200f037221 */ /* 0x000fe20000000000 */
[----:B------:R-:W-:-:S04]  /*24a0*/  FSETP.GTU.AND P0, PT, R6, R15, PT ;  /* 0x0000000f0600720b */ /* 0x000fc80003f0c000 */
[----:B------:R-:W-:Y:S02]  /*24b0*/  FSETP.LE.AND P1, PT, R3, R6, PT ;  /* 0x000000060300720b */ /* 0x000fe40003f23000 */
[----:B------:R-:W-:-:S11]  /*24c0*/  IADD3 R3, PT, PT, R24, 0x2, RZ ;  /* 0x0000000218037810 */ /* 0x000fd60007ffe0ff */
        /* <DEDUP_REMOVED lines=15> */
.L_x_128:
        /* <DEDUP_REMOVED lines=9> */
.L_x_107:
[----:B------:R-:W-:Y:S05]  /*2650*/  BSYNC.RECONVERGENT B0 ;  /* 0x0000000000007941 */ /* 0x000fea0003800200 */
.L_x_106:
[----:B------:R-:W-:Y:S01]  /*2660*/  LOP3.LUT R3, R12, R11, RZ, 0xc0, !PT ;  /* 0x0000000b0c037212 */ /* 0x000fe200078ec0ff */
[----:B------:R-:W-:-:S03]  /*2670*/  IMAD.MOV.U32 R4, RZ, RZ, R14 ;  /* 0x000000ffff047224 */ /* 0x000fc600078e000e */
[----:B------:R-:W-:-:S13]  /*2680*/  ISETP.NE.AND P0, PT, R3, -0x1, PT ;  /* 0xffffffff0300780c */ /* 0x000fda0003f05270 */
[----:B------:R-:W-:Y:S05]  /*2690*/  @!P0 BRA `(.L_x_74) ;  /* 0x00000014006c8947 */ /* 0x000fea0003800000 */
[----:B------:R-:W-:Y:S01]  /*26a0*/  ISETP.NE.AND P0, PT, R11, -0x1, PT ;  /* 0xffffffff0b00780c */ /* 0x000fe20003f05270 */
[----:B------:R-:W-:-:S12]  /*26b0*/  BSSY.RECONVERGENT B0, `(.L_x_129) ;  /* 0x0000038000007945 */ /* 0x000fd80003800200 */
[----:B------:R-:W-:Y:S05]  /*26c0*/  @P0 BRA `(.L_x_130) ;  /* 0x0000000000280947 */ /* 0x000fea0003800000 */
[----:B------:R-:W0:Y:S01]  /*26d0*/  LDC.64 R6, c[0x0][0x3c8] ;  /* 0x0000f200ff067b82 */ /* 0x000e220000000a00 */
[----:B------:R-:W-:-:S04]  /*26e0*/  VIADD R3, R12, UR7 ;  /* 0x000000070c037c36 */ /* 0x000fc80008000000 */
[----:B0-----:R-:W-:-:S06]  /*26f0*/  IMAD.WIDE R6, R3, 0x4, R6 ;  /* 0x0000000403067825 */ /* 0x001fcc00078e0206 */
[----:B------:R-:W3:Y:S01]  /*2700*/  LDG.E R6, desc[UR12][R6.64] ;  /* 0x0000000c06067981 */ /* 0x000ee2000c1e1900 */
[----:B------:R-:W-:Y:S01]  /*2710*/  UMOV UR8, 0x9999999a ;  /* 0x9999999a00087882 */ /* 0x000fe20000000000 */
[----:B------:R-:W-:Y:S01]  /*2720*/  UMOV UR9, 0x3fc99999 ;  /* 0x3fc9999900097882 */ /* 0x000fe20000000000 */
[----:B---3--:R-:W0:Y:S02]  /*2730*/  F2F.F64.F32 R4, R6 ;  /* 0x0000000600047310 */ /* 0x008e240000201800 */
[----:B0-----:R-:W-:-:S10]  /*2740*/  DADD R4, R4, UR8 ;  /* 0x0000000804047e29 */ /* 0x001fd40008000000 */
[----:B------:R0:W1:Y:S01]  /*2750*/  F2F.F32.F64 R5, R4 ;  /* 0x0000000400057310 */ /* 0x0000620000301000 */
[----:B------:R-:W-:Y:S05]  /*2760*/  BRA `(.L_x_131) ;  /* 0x0000000000b07947 */ /* 0x000fea0003800000 */
.L_x_130:
[----:B------:R-:W-:-:S13]  /*2770*/  ISETP.NE.AND P0, PT, R12, -0x1, PT ;  /* 0xffffffff0c00780c */ /* 0x000fda0003f05270 */
        /* <DEDUP_REMOVED lines=8> */
[----:B0-----:R-:W-:-:S10]  /*2800*/  DADD R4, R4, -UR8 ;  /* 0x8000000804047e29 */ /* 0x001fd40008000000 */
[----:B------:R3:W4:Y:S01]  /*2810*/  F2F.F32.F64 R5, R4 ;  /* 0x0000000400057310 */ /* 0x0007220000301000 */
[----:B------:R-:W-:Y:S05]  /*2820*/  BRA `(.L_x_131) ;  /* 0x0000000000807947 */ /* 0x000fea0003800000 */
.L_x_132:
[----:B------:R-:W0:Y:S01]  /*2830*/  LDC.64 R6, c[0x0][0x3c8] ;  /* 0x0000f200ff067b82 */ /* 0x000e220000000a00 */
[----:B------:R-:W-:-:S04]  /*2840*/  IMAD.WIDE R24, R11, 0x4, R18 ;  /* 0x000000040b187825 */ /* 0x000fc800078e0212 */
[----:B------:R-:W-:Y:S02]  /*2850*/  IMAD.WIDE R8, R12, 0x4, R18 ;  /* 0x000000040c087825 */ /* 0x000fe400078e0212 */
[----:B------:R-:W3:Y:S04]  /*2860*/  LDG.E R24, desc[UR12][R24.64] ;  /* 0x0000000c18187981 */ /* 0x000ee8000c1e1900 */
[----:B------:R-:W3:Y:S01]  /*2870*/  LDG.E R8, desc[UR12][R8.64] ;  /* 0x0000000c08087981 */ /* 0x000ee2000c1e1900 */
[----:B------:R-:W-:-:S04]  /*2880*/  VIADD R5, R11, UR7 ;  /* 0x000000070b057c36 */ /* 0x000fc80008000000 */
[----:B0-----:R-:W-:-:S06]  /*2890*/  IMAD.WIDE R4, R5, 0x4, R6 ;  /* 0x0000000405047825 */ /* 0x001fcc00078e0206 */
[----:B------:R0:W5:Y:S01]  /*28a0*/  LDG.E R5, desc[UR12][R4.64] ;  /* 0x0000000c04057981 */ /* 0x000162000c1e1900 */
[----:B---3--:R-:W-:-:S05]  /*28b0*/  FADD R34, -R24, R8 ;  /* 0x0000000818227221 */ /* 0x008fca0000000100 */
[----:B------:R-:W-:-:S13]  /*28c0*/  FSETP.NEU.AND P0, PT, R34, RZ, PT ;  /* 0x000000ff2200720b */ /* 0x000fda0003f0d000 */
[----:B0-----:R-:W-:Y:S05]  /*28d0*/  @!P0 BRA `(.L_x_131) ;  /* 0x0000000000548947 */ /* 0x001fea0003800000 */
[----:B------:R-:W-:-:S04]  /*28e0*/  VIADD R3, R12, UR7 ;  /* 0x000000070c037c36 */ /* 0x000fc80008000000 */
[----:B------:R-:W-:-:S06]  /*28f0*/  IMAD.WIDE R6, R3, 0x4, R6 ;  /* 0x0000000403067825 */ /* 0x000fcc00078e0206 */
[----:B------:R-:W3:Y:S01]  /*2900*/  LDG.E R6, desc[UR12][R6.64] ;  /* 0x0000000c06067981 */ /* 0x000ee2000c1e1900 */
[----:B------:R-:W0:Y:S01]  /*2910*/  MUFU.RCP R8, R34 ;  /* 0x0000002200087308 */ /* 0x000e220000001000 */
[----:B------:R-:W-:Y:S01]  /*2920*/  FADD R4, R15, -R24 ;  /* 0x800000180f047221 */ /* 0x000fe20000000000 */
[----:B------:R-:W-:Y:S01]  /*2930*/  BSSY.RECONVERGENT B1, `(.L_x_133) ;  /* 0x000000e000017945 */ /* 0x000fe20003800200 */
[----:B0-----:R-:W-:-:S04]  /*2940*/  FFMA R9, -R34, R8, 1 ;  /* 0x3f80000022097423 */ /* 0x001fc80000000108 */
[----:B------:R-:W-:Y:S01]  /*2950*/  FFMA R8, R8, R9, R8 ;  /* 0x0000000908087223 */ /* 0x000fe20000000008 */
[----:B---3-5:R-:W-:-:S04]  /*2960*/  FADD R3, R6, -R5 ;  /* 0x8000000506037221 */ /* 0x028fc80000000000 */
[----:B------:R-:W-:-:S04]  /*2970*/  FMUL R3, R3, R4 ;  /* 0x0000000403037220 */ /* 0x000fc80000400000 */
[----:B------:R-:W0:Y:S01]  /*2980*/  FCHK P0, R3, R34 ;  /* 0x0000002203007302 */ /* 0x000e220000000000 */
[----:B------:R-:W-:-:S04]  /*2990*/  FFMA R9, R3, R8, RZ ;  /* 0x0000000803097223 */ /* 0x000fc800000000ff */
[----:B------:R-:W-:-:S04]  /*29a0*/  FFMA R4, -R34, R9, R3 ;  /* 0x0000000922047223 */ /* 0x000fc80000000103 */
[----:B------:R-:W-:Y:S01]  /*29b0*/  FFMA R4, R8, R4, R9 ;  /* 0x0000000408047223 */ /* 0x000fe20000000009 */
[----:B0-----:R-:W-:Y:S06]  /*29c0*/  @!P0 BRA `(.L_x_134) ;  /* 0x0000000000108947 */ /* 0x001fec0003800000 */
[----:B------:R-:W-:Y:S01]  /*29d0*/  IMAD.MOV.U32 R4, RZ, RZ, R34 ;  /* 0x000000ffff047224 */ /* 0x000fe200078e0022 */
[----:B------:R-:W-:-:S07]  /*29e0*/  MOV R34, 0x2a00 ;  /* 0x00002a0000227802 */ /* 0x000fce0000000f00 */
[----:B--2---:R-:W-:Y:S05]  /*29f0*/  CALL.REL.NOINC `($__internal_4_$__cuda_sm3x_div_rn_noftz_f32_slowpath) ;  /* 0x0000001400ec7944 */ /* 0x004fea0003c00000 */
[----:B------:R-:W-:-:S07]  /*2a00*/  IMAD.MOV.U32 R4, RZ, RZ, R3 ;  /* 0x000000ffff047224 */ /* 0x000fce00078e0003 */
.L_x_134:
[----:B------:R-:W-:Y:S05]  /*2a10*/  BSYNC.RECONVERGENT B1 ;  /* 0x0000000000017941 */ /* 0x000fea0003800200 */
.L_x_133:
[----:B------:R-:W-:-:S07]  /*2a20*/  FADD R5, R5, R4 ;  /* 0x0000000405057221 */ /* 0x000fce0000000000 */
.L_x_131:
[----:B------:R-:W-:Y:S05]  /*2a30*/  BSYNC.RECONVERGENT B0 ;  /* 0x0000000000007941 */ /* 0x000fea0003800200 */
.L_x_129:
[----:B------:R-:W-:Y:S01]  /*2a40*/  ISETP.NE.AND P0, PT, R13, RZ, PT ;  /* 0x000000ff0d00720c */ /* 0x000fe20003f05270 */
[----:B------:R-:W-:-:S12]  /*2a50*/  BSSY.RECONVERGENT B0, `(.L_x_135) ;  /* 0x0000012000007945 */ /* 0x000fd80003800200 */
[----:B------:R-:W-:Y:S05]  /*2a60*/  @!P0 BRA `(.L_x_136) ;  /* 0x0000000000408947 */ /* 0x000fea0003800000 */
[----:B------:R-:W-:Y:S01]  /*2a70*/  I2FP.F32.S32 R13, R13 ;  /* 0x0000000d000d7245 */ /* 0x000fe20000201400 */
[----:B------:R-:W-:Y:S03]  /*2a80*/  BSSY.RECONVERGENT B1, `(.L_x_137) ;  /* 0x000000d000017945 */ /* 0x000fe60003800200 */
[----:B------:R-:W0:Y:S08]  /*2a90*/  MUFU.RCP R3, R13 ;  /* 0x0000000d00037308 */ /* 0x000e300000001000 */
[----:B------:R-:W1:Y:S01]  /*2aa0*/  FCHK P0, R2, R13 ;  /* 0x0000000d02007302 */ /* 0x000e620000000000 */
[----:B0--3--:R-:W-:-:S04]  /*2ab0*/  FFMA R4, -R13, R3, 1 ;  /* 0x3f8000000d047423 */ /* 0x009fc80000000103 */
[----:B------:R-:W-:-:S04]  /*2ac0*/  FFMA R3, R3, R4, R3 ;  /* 0x0000000403037223 */ /* 0x000fc80000000003 */
[----:B------:R-:W-:-:S04]  /*2ad0*/  FFMA R4, R2, R3, RZ ;  /* 0x0000000302047223 */ /* 0x000fc800000000ff */
[----:B------:R-:W-:-:S04]  /*2ae0*/  FFMA R6, -R13, R4, R2 ;  /* 0x000000040d067223 */ /* 0x000fc80000000102 */
[----:B------:R-:W-:Y:S01]  /*2af0*/  FFMA R3, R3, R6, R4 ;  /* 0x0000000603037223 */ /* 0x000fe20000000004 */
[----:B-1----:R-:W-:Y:S06]  /*2b00*/  @!P0 BRA `(.L_x_138) ;  /* 0x0000000000108947 */ /* 0x002fec0003800000 */
[----:B------:R-:W-:Y:S01]  /*2b10*/  IMAD.MOV.U32 R3, RZ, RZ, R2 ;  /* 0x000000ffff037224 */ /* 0x000fe200078e0002 */
[----:B------:R-:W-:Y:S01]  /*2b20*/  MOV R34, 0x2b50 ;  /* 0x00002b5000227802 */ /* 0x000fe20000000f00 */
[----:B------:R-:W-:-:S07]  /*2b30*/  IMAD.MOV.U32 R4, RZ, RZ, R13 ;  /* 0x000000ffff047224 */ /* 0x000fce00078e000d */
[----:B--2-45:R-:W-:Y:S05]  /*2b40*/  CALL.REL.NOINC `($__internal_4_$__cuda_sm3x_div_rn_noftz_f32_slowpath) ;  /* 0x0000001400987944 */ /* 0x034fea0003c00000 */
.L_x_138:
[----:B------:R-:W-:Y:S05]  /*2b50*/  BSYNC.RECONVERGENT B1 ;  /* 0x0000000000017941 */ /* 0x000fea0003800200 */
.L_x_137:
[----:B------:R-:W-:-:S07]  /*2b60*/  IMAD.MOV.U32 R2, RZ, RZ, R3 ;  /* 0x000000ffff027224 */ /* 0x000fce00078e0003 */
.L_x_136:
[----:B------:R-:W-:Y:S05]  /*2b70*/  BSYNC.RECONVERGENT B0 ;  /* 0x0000000000007941 */ /* 0x000fea0003800200 */
.L_x_135:
        /* <DEDUP_REMOVED lines=17> */
.L_x_142:
[----:B------:R-:W-:Y:S05]  /*2c90*/  BSYNC.RECONVERGENT B1 ;  /* 0x0000000000017941 */ /* 0x000fea0003800200 */
.L_x_141:
[----:B------:R-:W-:-:S07]  /*2ca0*/  IMAD.MOV.U32 R0, RZ, RZ, R3 ;  /* 0x000000ffff007224 */ /* 0x000fce00078e0003 */
.L_x_140:
[----:B------:R-:W-:Y:S05]  /*2cb0*/  BSYNC.RECONVERGENT B0 ;  /* 0x0000000000007941 */ /* 0x000fea0003800200 */
.L_x_139:
[----:B-1--45:R-:W1:Y:S01]  /*2cc0*/  F2F.F64.F32 R6, R5 ;  /* 0x0000000500067310 */ /* 0x032e620000201800 */
[----:B------:R-:W-:Y:S01]  /*2cd0*/  UMOV UR8, 0xce4217d3 ;  /* 0xce4217d300087882 */ /* 0x000fe20000000000 */
[----:B------:R-:W-:Y:S01]  /*2ce0*/  UMOV UR9, 0x3fdffffb ;  /* 0x3fdffffb00097882 */ /* 0x000fe20000000000 */
[----:B------:R-:W4:Y:S01]  /*2cf0*/  LDC.64 R8, c[0x0][0x3d8] ;  /* 0x0000f600ff087b82 */ /* 0x000f220000000a00 */
[----:B-1----:R-:W-:-:S10]  /*2d00*/  DADD R6, R6, UR8 ;  /* 0x0000000806067e29 */ /* 0x002fd40008000000 */
[----:B------:R-:W1:Y:S02]  /*2d10*/  F2I.F64.TRUNC R6, R6 ;  /* 0x0000000600067311 */ /* 0x000e64000030d100 */
[----:B-1----:R-:W-:-:S04]  /*2d20*/  VIADD R3, R6, UR7 ;  /* 0x0000000706037c36 */ /* 0x002fc80008000000 */
[----:B----4-:R-:W-:-:S06]  /*2d30*/  IMAD.WIDE R8, R3, 0x2, R8 ;  /* 0x0000000203087825 */ /* 0x010fcc00078e0208 */
[----:B------:R-:W4:Y:S01]  /*2d40*/  LDG.E.U16 R8, desc[UR12][R8.64] ;  /* 0x0000000c08087981 */ /* 0x000f22000c1e1500 */
[----:B------:R-:W-:Y:S01]  /*2d50*/  ISETP.NE.AND P0, PT, R31, RZ, PT ;  /* 0x000000ff1f00720c */ /* 0x000fe20003f05270 */
[----:B------:R-:W-:Y:S03]  /*2d60*/  BSSY.RELIABLE B0, `(.L_x_143) ;  /* 0x0000016000007945 */ /* 0x000fe60003800100 */
[----:B----4-:R-:W-:-:S13]  /*2d70*/  ISETP.NE.OR P1, PT, R8, RZ, !P0 ;  /* 0x000000ff0800720c */ /* 0x010fda0004725670 */
[----:B------:R-:W-:Y:S05]  /*2d80*/  @P1 BRA `(.L_x_144) ;  /* 0x00000000004c1947 */ /* 0x000fea0003800000 */
[----:B------:R-:W-:Y:S01]  /*2d90*/  I2FP.F32.S32 R8, R12 ;  /* 0x0000000c00087245 */ /* 0x000fe20000201400 */
[C---:B------:R-:W-:Y:S01]  /*2da0*/  FADD R3, -R5.reuse, R2 ;  /* 0x0000000205037221 */ /* 0x040fe20000000100 */
[----:B0--3--:R-:W-:Y:S01]  /*2db0*/  I2FP.F32.S32 R4, R11 ;  /* 0x0000000b00047245 */ /* 0x009fe20000201400 */
[----:B------:R-:W-:Y:S02]  /*2dc0*/  FADD R7, -R5, R0 ;  /* 0x0000000005077221 */ /* 0x000fe40000000100 */
[--C-:B------:R-:W-:Y:S01]  /*2dd0*/  FADD R8, R8, -R5.reuse ;  /* 0x8000000508087221 */ /* 0x100fe20000000000 */
[----:B------:R-:W-:Y:S01]  /*2de0*/  FSETP.GT.AND P1, PT, |R3|, UR19, PT ;  /* 0x0000001303007c0b */ /* 0x000fe2000bf24200 */
[----:B------:R-:W-:Y:S01]  /*2df0*/  FADD R4, R4, -R5 ;  /* 0x8000000504047221 */ /* 0x000fe20000000000 */
[----:B------:R-:W-:Y:S02]  /*2e00*/  FSETP.GT.AND P2, PT, |R7|, UR19, PT ;  /* 0x0000001307007c0b */ /* 0x000fe4000bf44200 */
[----:B------:R-:W-:-:S02]  /*2e10*/  FSETP.GT.AND P3, PT, |R8|, UR19, PT ;  /* 0x0000001308007c0b */ /* 0x000fc4000bf64200 */
[----:B------:R-:W-:Y:S02]  /*2e20*/  FSETP.EQ.OR P1, PT, R2, RZ, !P1 ;  /* 0x000000ff0200720b */ /* 0x000fe40004f22400 */
[----:B------:R-:W-:Y:S02]  /*2e30*/  FSETP.EQ.OR P2, PT, R0, RZ, !P2 ;  /* 0x000000ff0000720b */ /* 0x000fe40005742400 */
[----:B------:R-:W-:Y:S01]  /*2e40*/  FSETP.GT.AND P5, PT, |R4|, UR19, PT ;  /* 0x0000001304007c0b */ /* 0x000fe2000bfa4200 */
[----:B------:R-:W-:Y:S01]  /*2e50*/  IMAD.MOV.U32 R4, RZ, RZ, R14 ;  /* 0x000000ffff047224 */ /* 0x000fe200078e000e */
[----:B------:R-:W-:Y:S02]  /*2e60*/  ISETP.EQ.OR P4, PT, R12, -0x1, !P3 ;  /* 0xffffffff0c00780c */ /* 0x000fe40005f82670 */
[----:B------:R-:W-:Y:S02]  /*2e70*/  ISETP.EQ.OR P3, PT, R11, -0x1, !P5 ;  /* 0xffffffff0b00780c */ /* 0x000fe40006f62670 */
[----:B------:R-:W-:-:S04]  /*2e80*/  PLOP3.LUT P1, PT, P4, P2, P1, 0x80, 0x0 ;  /* 0x000000000000781c */ /* 0x000fc80002725010 */
[----:B------:R-:W-:-:S13]  /*2e90*/  PLOP3.LUT P1, PT, P1, P3, PT, 0x80, 0x8 ;  /* 0x000000000008781c */ /* 0x000fda0000f27070 */
[----:B------:R-:W-:Y:S05]  /*2ea0*/  @!P1 BREAK.RELIABLE B0 ;  /* 0x0000000000009942 */ /* 0x000fea0003800100 */
[----:B------:R-:W-:Y:S05]  /*2eb0*/  @!P1 BRA `(.L_x_74) ;  /* 0x0000000c00649947 */ /* 0x000fea0003800000 */
.L_x_144:
[----:B------:R-:W-:Y:S05]  /*2ec0*/  BSYNC.RELIABLE B0 ;  /* 0x0000000000007941 */ /* 0x000fea0003800100 */
.L_x_143:
[----:B------:R-:W1:Y:S01]  /*2ed0*/  LDC.64 R2, c[0x0][0x3d0] ;  /* 0x0000f400ff027b82 */ /* 0x000e620000000a00 */
[----:B------:R4:W5:Y:S01]  /*2ee0*/  LDG.E R22, desc[UR12][R22.64] ;  /* 0x0000000c16167981 */ /* 0x000962000c1e1900 */
[----:B-1----:R-:W-:-:S06]  /*2ef0*/  IMAD.WIDE R2, R16, 0x2, R2 ;  /* 0x0000000210027825 */ /* 0x002fcc00078e0202 */
[----:B------:R-:W2:Y:S01]  /*2f00*/  LDG.E.U16 R2, desc[UR12][R2.64] ;  /* 0x0000000c02027981 */ /* 0x000ea2000c1e1500 */
[----:B------:R-:W-:Y:S01]  /*2f10*/  IMAD.U32 R0, RZ, RZ, UR14 ;  /* 0x0000000eff007e24 */ /* 0x000fe2000f8e00ff */
[----:B------:R-:W-:Y:S01]  /*2f20*/  BSSY.RELIABLE B0, `(.L_x_145) ;  /* 0x00000b0000007945 */ /* 0x000fe20003800100 */
[----:B--2---:R-:W-:-:S04]  /*2f30*/  ISETP.NE.OR P0, PT, R2, RZ, !P0 ;  /* 0x000000ff0200720c */ /* 0x004fc80004705670 */
[----:B------:R-:W-:-:S13]  /*2f40*/  ISETP.LT.OR P0, PT, R0, 0x1, P0 ;  /* 0x000000010000780c */ /* 0x000fda0000701670 */
[----:B----4-:R-:W-:Y:S05]  /*2f50*/  @P0 BRA `(.L_x_146) ;  /* 0x0000000800b00947 */ /* 0x010fea0003800000 */
[----:B------:R-:W-:Y:S01]  /*2f60*/  UISETP.GE.U32.AND UP0, UPT, UR14, 0x8, UPT ;  /* 0x000000080e00788c */ /* 0x000fe2000bf06070 */
[C-C-:B------:R-:W-:Y:S01]  /*2f70*/  FADD R0, -R28.reuse, R15.reuse ;  /* 0x0000000f1c007221 */ /* 0x140fe20000000100 */
[----:B------:R-:W-:Y:S01]  /*2f80*/  FADD R15, R28, R15 ;  /* 0x0000000f1c0f7221 */ /* 0x000fe20000000000 */
[----:B0--3--:R-:W-:Y:S01]  /*2f90*/  PRMT R4, RZ, 0x7610, R4 ;  /* 0x00007610ff047816 */ /* 0x009fe20000000004 */
[----:B------:R-:W-:-:S05]  /*2fa0*/  IMAD.MOV.U32 R2, RZ, RZ, RZ ;  /* 0x000000ffff027224 */ /* 0x000fca00078e00ff */
[----:B------:R-:W-:Y:S05]  /*2fb0*/  BRA.U !UP0, `(.L_x_147) ;  /* 0x0000000508447547 */ /* 0x000fea000b800000 */
[----:B------:R-:W-:Y:S01]  /*2fc0*/  BSSY.RECONVERGENT B1, `(.L_x_148) ;  /* 0x000004f000017945 */ /* 0x000fe20003800200 */
[----:B------:R-:W-:Y:S01]  /*2fd0*/  PRMT R4, RZ, 0x7610, R4 ;  /* 0x00007610ff047816 */ /* 0x000fe20000000004 */
[----:B------:R-:W-:-:S07]  /*2fe0*/  IMAD.MOV.U32 R7, RZ, RZ, RZ ;  /* 0x000000ffff077224 */ /* 0x000fce00078e00ff */
.L_x_149:
[----:B------:R-:W-:-:S04]  /*2ff0*/  IMAD.MOV.U32 R2, RZ, RZ, 0x4 ;  /* 0x00000004ff027424 */ /* 0x000fc800078e00ff */
[----:B------:R-:W-:-:S05]  /*3000*/  IMAD.WIDE.U32 R2, R7, R2, UR4 ;  /* 0x0000000407027e25 */ /* 0x000fca000f8e0002 */
[----:B------:R-:W2:Y:S04]  /*3010*/  LDG.E R9, desc[UR12][R2.64] ;  /* 0x0000000c02097981 */ /* 0x000ea8000c1e1900 */
[----:B------:R-:W3:Y:S04]  /*3020*/  LDG.E R10, desc[UR12][R2.64+0x4] ;  /* 0x0000040c020a7981 */ /* 0x000ee8000c1e1900 */
[----:B------:R-:W4:Y:S04]  /*3030*/  LDG.E R11, desc[UR12][R2.64+0x8] ;  /* 0x0000080c020b7981 */ /* 0x000f28000c1e1900 */
[----:B------:R-:W4:Y:S04]  /*3040*/  LDG.E R12, desc[UR12][R2.64+0xc] ;  /* 0x00000c0c020c7981 */ /* 0x000f28000c1e1900 */
[----:B------:R-:W4:Y:S04]  /*3050*/  LDG.E R13, desc[UR12][R2.64+0x10] ;  /* 0x0000100c020d7981 */ /* 0x000f28000c1e1900 */
[----:B------:R-:W4:Y:S04]  /*3060*/  LDG.E R14, desc[UR12][R2.64+0x14] ;  /* 0x0000140c020e7981 */ /* 0x000f28000c1e1900 */
[----:B------:R-:W4:Y:S04]  /*3070*/  LDG.E R16, desc[UR12][R2.64+0x18] ;  /* 0x0000180c02107981 */ /* 0x000f28000c1e1900 */
[----:B------:R0:W4:Y:S01]  /*3080*/  LDG.E R8, desc[UR12][R2.64+0x1c] ;  /* 0x00001c0c02087981 */ /* 0x000122000c1e1900 */
[----:B--2---:R-:W-:-:S02]  /*3090*/  FSETP.GTU.AND P3, PT, R9, R15, PT ;  /* 0x0000000f0900720b */ /* 0x004fc40003f6c000 */
[----:B---3--:R-:W-:Y:S02]  /*30a0*/  FSETP.GTU.AND P4, PT, R10, R15, PT ;  /* 0x0000000f0a00720b */ /* 0x008fe40003f8c000 */
[C---:B------:R-:W-:Y:S02]  /*30b0*/  FSETP.GTU.OR P3, PT, R0.reuse, R9, P3 ;  /* 0x000000090000720b */ /* 0x040fe40001f6c400 */
[----:B------:R-:W-:Y:S02]  /*30c0*/  FSETP.GTU.OR P4, PT, R0, R10, P4 ;  /* 0x0000000a0000720b */ /* 0x000fe4000278c400 */
[-C--:B----4-:R-:W-:Y:S02]  /*30d0*/  FSETP.GTU.AND P2, PT, R11, R15.reuse, PT ;  /* 0x0000000f0b00720b */ /* 0x090fe40003f4c000 */
[----:B------:R-:W-:Y:S02]  /*30e0*/  FSETP.GTU.AND P0, PT, R12, R15, PT ;  /* 0x0000000f0c00720b */ /* 0x000fe40003f0c000 */
[----:B------:R-:W-:-:S02]  /*30f0*/  FSETP.GTU.OR P2, PT, R0, R11, P2 ;  /* 0x0000000b0000720b */ /* 0x000fc4000174c400 */
[C---:B------:R-:W-:Y:S02]  /*3100*/  FSETP.GTU.OR P0, PT, R0.reuse, R12, P0 ;  /* 0x0000000c0000720b */ /* 0x040fe4000070c400 */
[----:B------:R-:W-:Y:S02]  /*3110*/  FSETP.GTU.AND P1, PT, R13, R15, PT ;  /* 0x0000000f0d00720b */ /* 0x000fe40003f2c000 */
[----:B------:R-:W-:Y:S01]  /*3120*/  @!P3 I2FP.F32.U32 R9, R7 ;  /* 0x000000070009b245 */ /* 0x000fe20000201000 */
[----:B------:R-:W-:Y:S01]  /*3130*/  @!P4 VIADD R10, R7, 0x1 ;  /* 0x00000001070ac836 */ /* 0x000fe20000000000 */
[----:B------:R-:W-:-:S03]  /*3140*/  FSETP.GTU.OR P1, PT, R0, R13, P1 ;  /* 0x0000000d0000720b */ /* 0x000fc60000f2c400 */
[----:B-----5:R-:W-:Y:S01]  /*3150*/  @!P3 FADD R9, R22, -R9 ;  /* 0x800000091609b221 */ /* 0x020fe20000000000 */
[----:B0-----:R-:W-:Y:S01]  /*3160*/  @!P4 I2FP.F32.U32 R3, R10 ;  /* 0x0000000a0003c245 */ /* 0x001fe20000201000 */
[----:B------:R-:W-:-:S03]  /*3170*/  @!P2 VIADD R2, R7, 0x2 ;  /* 0x000000020702a836 */ /* 0x000fc60000000000 */
[----:B------:R-:W-:Y:S01]  /*3180*/  @!P3 FSETP.GT.AND P5, PT, |R9|, UR19, PT ;  /* 0x000000130900bc0b */ /* 0x000fe2000bfa4200 */
[----:B------:R-:W-:Y:S01]  /*3190*/  @!P4 FADD R3, R22, -R3 ;  /* 0x800000031603c221 */ /* 0x000fe20000000000 */
[----:B------:R-:W-:Y:S01]  /*31a0*/  @!P2 I2FP.F32.U32 R9, R2 ;  /* 0x000000020009a245 */ /* 0x000fe20000201000 */
[----:B------:R-:W-:Y:S01]  /*31b0*/  @!P0 VIADD R2, R7, 0x3 ;  /* 0x0000000307028836 */ /* 0x000fe20000000000 */
[----:B------:R-:W-:Y:S02]  /*31c0*/  @!P3 SEL R10, R4, 0x1, !P5 ;  /* 0x00000001040ab807 */ /* 0x000fe40006800000 */
[----:B------:R-:W-:Y:S01]  /*31d0*/  @!P4 FSETP.GT.AND P5, PT, |R3|, UR19, PT ;  /* 0x000000130300cc0b */ /* 0x000fe2000bfa4200 */
[----:B------:R-:W-:Y:S01]  /*31e0*/  @!P2 FADD R9, R22, -R9 ;  /* 0x800000091609a221 */ /* 0x000fe20000000000 */
[----:B------:R-:W-:Y:S02]  /*31f0*/  @!P3 PRMT R4, R10, 0x7610, R4 ;  /* 0x000076100a04b816 */ /* 0x000fe40000000004 */
[----:B------:R-:W-:-:S02]  /*3200*/  FSETP.GTU.AND P3, PT, R14, R15, PT ;  /* 0x0000000f0e00720b */ /* 0x000fc40003f6c000 */
[----:B------:R-:W-:Y:S02]  /*3210*/  @!P4 SEL R10, R4, 0x1, !P5 ;  /* 0x00000001040ac807 */ /* 0x000fe40006800000 */
[----:B------:R-:W-:Y:S02]  /*3220*/  FSETP.GTU.OR P3, PT, R0, R14, P3 ;  /* 0x0000000e0000720b */ /* 0x000fe40001f6c400 */
[----:B------:R-:W-:Y:S01]  /*3230*/  @!P0 I2FP.F32.U32 R3, R2 ;  /* 0x0000000200038245 */ /* 0x000fe20000201000 */
[----:B------:R-:W-:Y:S01]  /*3240*/  @!P1 VIADD R2, R7, 0x4 ;  /* 0x0000000407029836 */ /* 0x000fe20000000000 */
[----:B------:R-:W-:Y:S02]  /*3250*/  @!P4 PRMT R4, R10, 0x7610, R4 ;  /* 0x000076100a04c816 */ /* 0x000fe40000000004 */
[----:B------:R-:W-:Y:S01]  /*3260*/  @!P2 FSETP.GT.AND P5, PT, |R9|, UR19, PT ;  /* 0x000000130900ac0b */ /* 0x000fe2000bfa4200 */
[----:B------:R-:W-:Y:S01]  /*3270*/  @!P0 FADD R3, R22, -R3 ;  /* 0x8000000316038221 */ /* 0x000fe20000000000 */
        /* <DEDUP_REMOVED lines=16> */
[----:B------:R-:W-:-:S02]  /*3380*/  @!P4 I2FP.F32.U32 R9, R2 ;  /* 0x000000020009c245 */ /* 0x000fc40000201000 */
[----:B------:R-:W-:Y:S02]  /*3390*/  @!P1 SEL R8, R4, 0x1, !P0 ;  /* 0x0000000104089807 */ /* 0x000fe40004000000 */
[----:B------:R-:W-:Y:S01]  /*33a0*/  @!P3 FSETP.GT.AND P0, PT, |R3|, UR19, PT ;  /* 0x000000130300bc0b */ /* 0x000fe2000bf04200 */
[C---:B------:R-:W-:Y:S01]  /*33b0*/  @!P2 VIADD R2, R7.reuse, 0x7 ;  /* 0x000000070702a836 */ /* 0x040fe20000000000 */
[----:B------:R-:W-:Y:S01]  /*33c0*/  @!P1 PRMT R4, R8, 0x7610, R4 ;  /* 0x0000761008049816 */ /* 0x000fe20000000004 */
[----:B------:R-:W-:Y:S01]  /*33d0*/  @!P4 FADD R9, R22, -R9 ;  /* 0x800000091609c221 */ /* 0x000fe20000000000 */
[----:B------:R-:W-:Y:S02]  /*33e0*/  IADD3 R7, PT, PT, R7, 0x8, RZ ;  /* 0x0000000807077810 */ /* 0x000fe40007ffe0ff */
[----:B------:R-:W-:Y:S02]  /*33f0*/  @!P3 SEL R8, R4, 0x1, !P0 ;  /* 0x000000010408b807 */ /* 0x000fe40004000000 */
[----:B------:R-:W-:-:S02]  /*3400*/  @!P2 I2FP.F32.U32 R3, R2 ;  /* 0x000000020003a245 */ /* 0x000fc40000201000 */
[----:B------:R-:W-:Y:S02]  /*3410*/  @!P4 FSETP.GT.AND P0, PT, |R9|, UR19, PT ;  /* 0x000000130900cc0b */ /* 0x000fe4000bf04200 */
[----:B------:R-:W-:Y:S01]  /*3420*/  @!P3 PRMT R4, R8, 0x7610, R4 ;  /* 0x000076100804b816 */ /* 0x000fe20000000004 */
[----:B------:R-:W-:Y:S01]  /*3430*/  @!P2 FADD R3, R22, -R3 ;  /* 0x800000031603a221 */ /* 0x000fe20000000000 */
[----:B------:R-:W-:Y:S02]  /*3440*/  ISETP.NE.AND P1, PT, R7, UR16, PT ;  /* 0x0000001007007c0c */ /* 0x000fe4000bf25270 */
[----:B------:R-:W-:Y:S02]  /*3450*/  @!P4 SEL R2, R4, 0x1, !P0 ;  /* 0x000000010402c807 */ /* 0x000fe40004000000 */
[----:B------:R-:W-:Y:S02]  /*3460*/  @!P2 FSETP.GT.AND P0, PT, |R3|, UR19, PT ;  /* 0x000000130300ac0b */ /* 0x000fe4000bf04200 */
[----:B------:R-:W-:-:S04]  /*3470*/  @!P4 PRMT R4, R2, 0x7610, R4 ;  /* 0x000076100204c816 */ /* 0x000fc80000000004 */
[----:B------:R-:W-:-:S04]  /*3480*/  @!P2 SEL R2, R4, 0x1, !P0 ;  /* 0x000000010402a807 */ /* 0x000fc80004000000 */
[----:B------:R-:W-:Y:S01]  /*3490*/  @!P2 PRMT R4, R2, 0x7610, R4 ;  /* 0x000076100204a816 */ /* 0x000fe20000000004 */
[----:B------:R-:W-:Y:S06]  /*34a0*/  @P1 BRA `(.L_x_149) ;  /* 0xfffffff800d01947 */ /* 0x000fec000383ffff */
[----:B------:R-:W-:Y:S05]  /*34b0*/  BSYNC.RECONVERGENT B1 ;  /* 0x0000000000017941 */ /* 0x000fea0003800200 */
.L_x_148:
[----:B------:R-:W-:-:S07]  /*34c0*/  IMAD.U32 R2, RZ, RZ, UR16 ;  /* 0x00000010ff027e24 */ /* 0x000fce000f8e00ff */
.L_x_147:
[----:B------:R-:W-:-:S09]  /*34d0*/  UISETP.NE.AND UP0, UPT, UR10, URZ, UPT ;  /* 0x000000ff0a00728c */ /* 0x000fd2000bf05270 */
[----:B------:R-:W-:Y:S05]  /*34e0*/  BRA.U !UP0, `(.L_x_150) ;  /* 0x0000000508387547 */ /* 0x000fea000b800000 */
[----:B------:R-:W-:Y:S02]  /*34f0*/  UIADD3 UR6, UPT, UPT, UR10, -0x1, URZ ;  /* 0xffffffff0a067890 */ /* 0x000fe4000fffe0ff */
[----:B------:R-:W-:Y:S02]  /*3500*/  UISETP.NE.AND UP1, UPT, UR11, URZ, UPT ;  /* 0x000000ff0b00728c */ /* 0x000fe4000bf25270 */
[----:B------:R-:W-:-:S09]  /*3510*/  UISETP.GE.U32.AND UP0, UPT, UR6, 0x3, UPT ;  /* 0x000000030600788c */ /* 0x000fd2000bf06070 */
[----:B------:R-:W-:Y:S05]  /*3520*/  BRA.U !UP0, `(.L_x_151) ;  /* 0x0000000108987547 */ /* 0x000fea000b800000 */
[----:B------:R-:W-:-:S04]  /*3530*/  IMAD.MOV.U32 R9, RZ, RZ, 0x4 ;  /* 0x00000004ff097424 */ /* 0x000fc800078e00ff */
[----:B------:R-:W-:-:S05]  /*3540*/  IMAD.WIDE.U32 R8, R2, R9, UR4 ;  /* 0x0000000402087e25 */ /* 0x000fca000f8e0009 */
[----:B------:R-:W2:Y:S04]  /*3550*/  LDG.E R3, desc[UR12][R8.64] ;  /* 0x0000000c08037981 */ /* 0x000ea8000c1e1900 */
[----:B------:R-:W3:Y:S04]  /*3560*/  LDG.E R7, desc[UR12][R8.64+0x4] ;  /* 0x0000040c08077981 */ /* 0x000ee8000c1e1900 */
[----:B------:R-:W4:Y:S04]  /*3570*/  LDG.E R10, desc[UR12][R8.64+0x8] ;  /* 0x0000080c080a7981 */ /* 0x000f28000c1e1900 */
[----:B------:R-:W4:Y:S01]  /*3580*/  LDG.E R11, desc[UR12][R8.64+0xc] ;  /* 0x00000c0c080b7981 */ /* 0x000f22000c1e1900 */
[----:B--2---:R-:W-:-:S04]  /*3590*/  FSETP.GTU.AND P0, PT, R3, R15, PT ;  /* 0x0000000f0300720b */ /* 0x004fc80003f0c000 */
[----:B------:R-:W-:Y:S02]  /*35a0*/  FSETP.GTU.OR P0, PT, R0, R3, P0 ;  /* 0x000000030000720b */ /* 0x000fe4000070c400 */
[-C--:B---3--:R-:W-:Y:S02]  /*35b0*/  FSETP.GTU.AND P1, PT, R7, R15.reuse, PT ;  /* 0x0000000f0700720b */ /* 0x088fe40003f2c000 */
[----:B----4-:R-:W-:Y:S02]  /*35c0*/  FSETP.GTU.AND P2, PT, R10, R15, PT ;  /* 0x0000000f0a00720b */ /* 0x010fe40003f4c000 */
[C---:B------:R-:W-:Y:S02]  /*35d0*/  FSETP.GTU.OR P1, PT, R0.reuse, R7, P1 ;  /* 0x000000070000720b */ /* 0x040fe40000f2c400 */
[----:B------:R-:W-:Y:S02]  /*35e0*/  FSETP.GTU.OR P2, PT, R0, R10, P2 ;  /* 0x0000000a0000720b */ /* 0x000fe4000174c400 */
[----:B------:R-:W-:-:S03]  /*35f0*/  FSETP.GTU.AND P3, PT, R11, R15, PT ;  /* 0x0000000f0b00720b */ /* 0x000fc60003f6c000 */
[----:B------:R-:W-:Y:S02]  /*3600*/  @!P0 I2FP.F32.U32 R3, R2 ;  /* 0x0000000200038245 */ /* 0x000fe40000201000 */
[----:B------:R-:W-:-:S03]  /*3610*/  FSETP.GTU.OR P3, PT, R0, R11, P3 ;  /* 0x0000000b0000720b */ /* 0x000fc60001f6c400 */
[----:B-----5:R-:W-:Y:S01]  /*3620*/  @!P0 FADD R3, R22, -R3 ;  /* 0x8000000316038221 */ /* 0x020fe20000000000 */
[----:B------:R-:W-:-:S04]  /*3630*/  @!P1 VIADD R7, R2, 0x1 ;  /* 0x0000000102079836 */ /* 0x000fc80000000000 */
[----:B------:R-:W-:Y:S01]  /*3640*/  @!P0 FSETP.GT.AND P4, PT, |R3|, UR19, PT ;  /* 0x0000001303008c0b */ /* 0x000fe2000bf84200 */
[----:B------:R-:W-:Y:S01]  /*3650*/  @!P2 VIADD R3, R2, 0x2 ;  /* 0x000000020203a836 */ /* 0x000fe20000000000 */
[----:B------:R-:W-:Y:S02]  /*3660*/  @!P1 I2FP.F32.U32 R7, R7 ;  /* 0x0000000700079245 */ /* 0x000fe40000201000 */
[----:B------:R-:W-:Y:S02]  /*3670*/  @!P0 SEL R8, R4, 0x1, !P4 ;  /* 0x0000000104088807 */ /* 0x000fe40006000000 */
[----:B------:R-:W-:Y:S01]  /*3680*/  @!P2 I2FP.F32.U32 R3, R3 ;  /* 0x000000030003a245 */ /* 0x000fe20000201000 */
[----:B------:R-:W-:Y:S01]  /*3690*/  @!P1 FADD R7, R22, -R7 ;  /* 0x8000000716079221 */ /* 0x000fe20000000000 */
[----:B------:R-:W-:-:S03]  /*36a0*/  @!P0 PRMT R4, R8, 0x7610, R4 ;  /* 0x0000761008048816 */ /* 0x000fc60000000004 */
[----:B------:R-:W-:Y:S01]  /*36b0*/  @!P2 FADD R3, R22, -R3 ;  /* 0x800000031603a221 */ /* 0x000fe20000000000 */
[----:B------:R-:W-:Y:S01]  /*36c0*/  @!P1 FSETP.GT.AND P0, PT, |R7|, UR19, PT ;  /* 0x0000001307009c0b */ /* 0x000fe2000bf04200 */
[C---:B------:R-:W-:Y:S02]  /*36d0*/  @!P3 VIADD R7, R2.reuse, 0x3 ;  /* 0x000000030207b836 */ /* 0x040fe40000000000 */
[----:B------:R-:W-:Y:S01]  /*36e0*/  VIADD R2, R2, 0x4 ;  /* 0x0000000402027836 */ /* 0x000fe20000000000 */
[----:B------:R-:W-:Y:S02]  /*36f0*/  @!P1 SEL R8, R4, 0x1, !P0 ;  /* 0x0000000104089807 */ /* 0x000fe40004000000 */
[----:B------:R-:W-:Y:S02]  /*3700*/  @!P3 I2FP.F32.U32 R7, R7 ;  /* 0x000000070007b245 */ /* 0x000fe40000201000 */
[----:B------:R-:W-:Y:S02]  /*3710*/  @!P2 FSETP.GT.AND P0, PT, |R3|, UR19, PT ;  /* 0x000000130300ac0b */ /* 0x000fe4000bf04200 */
[----:B------:R-:W-:Y:S01]  /*3720*/  @!P1 PRMT R4, R8, 0x7610, R4 ;  /* 0x0000761008049816 */ /* 0x000fe20000000004 */
[----:B------:R-:W-:-:S03]  /*3730*/  @!P3 FADD R7, R22, -R7 ;  /* 0x800000071607b221 */ /* 0x000fc60000000000 */
[----:B------:R-:W-:Y:S02]  /*3740*/  @!P2 SEL R3, R4, 0x1, !P0 ;  /* 0x000000010403a807 */ /* 0x000fe40004000000 */
[----:B------:R-:W-:Y:S02]  /*3750*/  @!P3 FSETP.GT.AND P0, PT, |R7|, UR19, PT ;  /* 0x000000130700bc0b */ /* 0x000fe4000bf04200 */
[----:B------:R-:W-:-:S04]  /*3760*/  @!P2 PRMT R4, R3, 0x7610, R4 ;  /* 0x000076100304a816 */ /* 0x000fc80000000004 */
[----:B------:R-:W-:-:S04]  /*3770*/  @!P3 SEL R3, R4, 0x1, !P0 ;  /* 0x000000010403b807 */ /* 0x000fc80004000000 */
[----:B------:R-:W-:-:S07]  /*3780*/  @!P3 PRMT R4, R3, 0x7610, R4 ;  /* 0x000076100304b816 */ /* 0x000fce0000000004 */
.L_x_151:
[----:B------:R-:W-:Y:S05]  /*3790*/  BRA.U !UP1, `(.L_x_150) ;  /* 0x00000001098c7547 */ /* 0x000fea000b800000 */
[----:B------:R-:W-:Y:S02]  /*37a0*/  UISETP.NE.AND UP1, UPT, UR11, 0x1, UPT ;  /* 0x000000010b00788c */ /* 0x000fe4000bf25270 */
[----:B------:R-:W-:-:S04]  /*37b0*/  ULOP3.LUT UR6, UR14, 0x1, URZ, 0xc0, !UPT ;  /* 0x000000010e067892 */ /* 0x000fc8000f8ec0ff */
[----:B------:R-:W-:-:S03]  /*37c0*/  UISETP.NE.U32.AND UP0, UPT, UR6, 0x1, UPT ;  /* 0x000000010600788c */ /* 0x000fc6000bf05070 */
[----:B------:R-:W-:Y:S08]  /*37d0*/  BRA.U !UP1, `(.L_x_152) ;  /* 0x0000000109507547 */ /* 0x000ff0000b800000 */
[----:B------:R-:W-:-:S04]  /*37e0*/  IMAD.MOV.U32 R9, RZ, RZ, 0x4 ;  /* 0x00000004ff097424 */ /* 0x000fc800078e00ff */
[----:B------:R-:W-:-:S05]  /*37f0*/  IMAD.WIDE.U32 R8, R2, R9, UR4 ;  /* 0x0000000402087e25 */ /* 0x000fca000f8e0009 */
[----:B------:R-:W2:Y:S04]  /*3800*/  LDG.E R3, desc[UR12][R8.64] ;  /* 0x0000000c08037981 */ /* 0x000ea8000c1e1900 */
[----:B------:R-:W3:Y:S01]  /*3810*/  LDG.E R7, desc[UR12][R8.64+0x4] ;  /* 0x0000040c08077981 */ /* 0x000ee2000c1e1900 */
[-C--:B--2---:R-:W-:Y:S02]  /*3820*/  FSETP.GTU.AND P0, PT, R3, R15.reuse, PT ;  /* 0x0000000f0300720b */ /* 0x084fe40003f0c000 */
[----:B---3--:R-:W-:Y:S02]  /*3830*/  FSETP.GTU.AND P1, PT, R7, R15, PT ;  /* 0x0000000f0700720b */ /* 0x008fe40003f2c000 */
[C---:B------:R-:W-:Y:S02]  /*3840*/  FSETP.GTU.OR P0, PT, R0.reuse, R3, P0 ;  /* 0x000000030000720b */ /* 0x040fe4000070c400 */
[----:B------:R-:W-:-:S11]  /*3850*/  FSETP.GTU.OR P1, PT, R0, R7, P1 ;  /* 0x000000070000720b */ /* 0x000fd60000f2c400 */
[----:B------:R-:W-:Y:S02]  /*3860*/  @!P0 I2FP.F32.U32 R3, R2 ;  /* 0x0000000200038245 */ /* 0x000fe40000201000 */
[C---:B------:R-:W-:Y:S02]  /*3870*/  @!P1 VIADD R7, R2.reuse, 0x1 ;  /* 0x0000000102079836 */ /* 0x040fe40000000000 */
[----:B------:R-:W-:Y:S02]  /*3880*/  VIADD R2, R2, 0x2 ;  /* 0x0000000202027836 */ /* 0x000fe40000000000 */
[----:B-----5:R-:W-:Y:S01]  /*3890*/  @!P0 FADD R3, R22, -R3 ;  /* 0x8000000316038221 */ /* 0x020fe20000000000 */
[----:B------:R-:W-:-:S04]  /*38a0*/  @!P1 I2FP.F32.U32 R7, R7 ;  /* 0x0000000700079245 */ /* 0x000fc80000201000 */
[----:B------:R-:W-:Y:S01]  /*38b0*/  @!P0 FSETP.GT.AND P2, PT, |R3|, UR19, PT ;  /* 0x0000001303008c0b */ /* 0x000fe2000bf44200 */
[----:B------:R-:W-:-:S03]  /*38c0*/  @!P1 FADD R7, R22, -R7 ;  /* 0x8000000716079221 */ /* 0x000fc60000000000 */
[----:B------:R-:W-:Y:S02]  /*38d0*/  @!P0 SEL R3, R4, 0x1, !P2 ;  /* 0x0000000104038807 */ /* 0x000fe40005000000 */
[----:B------:R-:W-:Y:S02]  /*38e0*/  @!P1 FSETP.GT.AND P2, PT, |R7|, UR19, PT ;  /* 0x0000001307009c0b */ /* 0x000fe4000bf44200 */
[----:B------:R-:W-:-:S04]  /*38f0*/  @!P0 PRMT R4, R3, 0x7610, R4 ;  /* 0x0000761003048816 */ /* 0x000fc80000000004 */
[----:B------:R-:W-:-:S04]  /*3900*/  @!P1 SEL R3, R4, 0x1, !P2 ;  /* 0x0000000104039807 */ /* 0x000fc80005000000 */
[----:B------:R-:W-:-:S07]  /*3910*/  @!P1 PRMT R4, R3, 0x7610, R4 ;  /* 0x0000761003049816 */ /* 0x000fce0000000004 */
.L_x_152:
[----:B------:R-:W-:Y:S05]  /*3920*/  BRA.U UP0, `(.L_x_150) ;  /* 0x0000000100287547 */ /* 0x000fea000b800000 */
[----:B------:R-:W-:-:S04]  /*3930*/  IMAD.MOV.U32 R9, RZ, RZ, 0x4 ;  /* 0x00000004ff097424 */ /* 0x000fc800078e00ff */
[----:B------:R-:W-:-:S06]  /*3940*/  IMAD.WIDE.U32 R8, R2, R9, UR4 ;  /* 0x0000000402087e25 */ /* 0x000fcc000f8e0009 */
[----:B------:R-:W2:Y:S02]  /*3950*/  LDG.E R8, desc[UR12][R8.64] ;  /* 0x0000000c08087981 */ /* 0x000ea4000c1e1900 */
[----:B--2---:R-:W-:-:S04]  /*3960*/  FSETP.GTU.AND P0, PT, R8, R15, PT ;  /* 0x0000000f0800720b */ /* 0x004fc80003f0c000 */
[----:B------:R-:W-:-:S13]  /*3970*/  FSETP.GTU.OR P0, PT, R0, R8, P0 ;  /* 0x000000080000720b */ /* 0x000fda000070c400 */
[----:B------:R-:W-:-:S05]  /*3980*/  @!P0 I2FP.F32.U32 R3, R2 ;  /* 0x0000000200038245 */ /* 0x000fca0000201000 */
[----:B-----5:R-:W-:-:S05]  /*3990*/  @!P0 FADD R3, R22, -R3 ;  /* 0x8000000316038221 */ /* 0x020fca0000000000 */
[----:B------:R-:W-:-:S04]  /*39a0*/  @!P0 FSETP.GT.AND P1, PT, |R3|, UR19, PT ;  /* 0x0000001303008c0b */ /* 0x000fc8000bf24200 */
[----:B------:R-:W-:-:S04]  /*39b0*/  @!P0 SEL R0, R4, 0x1, !P1 ;  /* 0x0000000104008807 */ /* 0x000fc80004800000 */
[----:B------:R-:W-:-:S07]  /*39c0*/  @!P0 PRMT R4, R0, 0x7610, R4 ;  /* 0x0000761000048816 */ /* 0x000fce0000000004 */
.L_x_150:
[----:B------:R-:W-:-:S04]  /*39d0*/  LOP3.LUT R4, R4, 0xff, RZ, 0xc0, !PT ;  /* 0x000000ff04047812 */ /* 0x000fc800078ec0ff */
[----:B------:R-:W-:Y:S01]  /*39e0*/  ISETP.NE.AND P0, PT, R4, 0x1, PT ;  /* 0x000000010400780c */ /* 0x000fe20003f05270 */
[----:B------:R-:W-:-:S12]  /*39f0*/  IMAD.MOV.U32 R4, RZ, RZ, R6 ;  /* 0x000000ffff047224 */ /* 0x000fd800078e0006 */
[----:B------:R-:W-:Y:S05]  /*3a00*/  @!P0 BREAK.RELIABLE B0 ;  /* 0x0000000000008942 */ /* 0x000fea0003800100 */
[----:B------:R-:W-:Y:S05]  /*3a10*/  @!P0 BRA `(.L_x_74) ;  /* 0x00000000008c8947 */ /* 0x000fea0003800000 */
.L_x_146:
[----:B------:R-:W-:Y:S05]  /*3a20*/  BSYNC.RELIABLE B0 ;  /* 0x0000000000007941 */ /* 0x000fea0003800100 */
.L_x_145:
[----:B------:R-:W1:Y:S02]  /*3a30*/  LDC.64 R2, c[0x0][0x3b0] ;  /* 0x0000ec00ff027b82 */ /* 0x000e640000000a00 */
[----:B-1----:R-:W2:Y:S01]  /*3a40*/  LDG.E R3, desc[UR12][R2.64] ;  /* 0x0000000c02037981 */ /* 0x002ea2000c1e1900 */
[----:B------:R-:W-:Y:S01]  /*3a50*/  UMOV UR8, 0xa0b5ed8d ;  /* 0xa0b5ed8d00087882 */ /* 0x000fe20000000000 */
[----:B------:R-:W-:Y:S01]  /*3a60*/  UMOV UR9, 0x3eb0c6f7 ;  /* 0x3eb0c6f700097882 */ /* 0x000fe20000000000 */
[----:B--2--5:R-:W-:-:S04]  /*3a70*/  FADD R22, R22, R3 ;  /* 0x0000000316167221 */ /* 0x024fc80000000000 */
[----:B------:R-:W-:-:S04]  /*3a80*/  FADD R22, R22, -R5 ;  /* 0x8000000516167221 */ /* 0x000fc80000000000 */
[----:B0--3--:R-:W0:Y:S02]  /*3a90*/  F2F.F64.F32 R4, R22 ;  /* 0x0000001600047310 */ /* 0x009e240000201800 */
[----:B0-----:R-:W-:Y:S01]  /*3aa0*/  DSETP.GT.AND P0, PT, R4, UR8, PT ;  /* 0x0000000804007e2a */ /* 0x001fe2000bf04000 */
[----:B------:R-:W-:-:S13]  /*3ab0*/  IMAD.MOV.U32 R4, RZ, RZ, R6 ;  /* 0x000000ffff047224 */ /* 0x000fda00078e0006 */
[----:B------:R-:W-:Y:S05]  /*3ac0*/  @!P0 BRA `(.L_x_74) ;  /* 0x0000000000608947 */ /* 0x000fea0003800000 */
[----:B------:R-:W0:Y:S08]  /*3ad0*/  LDC.64 R4, c[0x0][0x3b8] ;  /* 0x0000ee00ff047b82 */ /* 0x000e300000000a00 */
[----:B------:R-:W1:Y:S01]  /*3ae0*/  LDC.64 R8, c[0x0][0x3a8] ;  /* 0x0000ea00ff087b82 */ /* 0x000e620000000a00 */
[----:B0-----:R-:W2:Y:S04]  /*3af0*/  LDG.E R3, desc[UR12][R4.64] ;  /* 0x0000000c04037981 */ /* 0x001ea8000c1e1900 */
[----:B-1----:R-:W2:Y:S01]  /*3b00*/  LDG.E R8, desc[UR12][R8.64] ;  /* 0x0000000c08087981 */ /* 0x002ea2000c1e1900 */
[----:B------:R-:W0:Y:S01]  /*3b10*/  MUFU.RCP R0, R22 ;  /* 0x0000001600007308 */ /* 0x000e220000001000 */
[----:B------:R-:W-:Y:S01]  /*3b20*/  BSSY.RECONVERGENT B0, `(.L_x_153) ;  /* 0x000000d000007945 */ /* 0x000fe20003800200 */
[----:B0-----:R-:W-:-:S04]  /*3b30*/  FFMA R7, -R22, R0, 1 ;  /* 0x3f80000016077423 */ /* 0x001fc80000000100 */
[----:B------:R-:W-:Y:S01]  /*3b40*/  FFMA R0, R0, R7, R0 ;  /* 0x0000000700007223 */ /* 0x000fe20000000000 */
[----:B--2---:R-:W-:-:S04]  /*3b50*/  FMUL R3, R3, R8 ;  /* 0x0000000803037220 */ /* 0x004fc80000400000 */
[----:B------:R-:W0:Y:S01]  /*3b60*/  FCHK P0, R3, R22 ;  /* 0x0000001603007302 */ /* 0x000e220000000000 */
[----:B------:R-:W-:-:S04]  /*3b70*/  FFMA R7, R3, R0, RZ ;  /* 0x0000000003077223 */ /* 0x000fc800000000ff */
[----:B------:R-:W-:-:S04]  /*3b80*/  FFMA R2, -R22, R7, R3 ;  /* 0x0000000716027223 */ /* 0x000fc80000000103 */
[----:B------:R-:W-:Y:S01]  /*3b90*/  FFMA R7, R0, R2, R7 ;  /* 0x0000000200077223 */ /* 0x000fe20000000007 */
[----:B0-----:R-:W-:Y:S06]  /*3ba0*/  @!P0 BRA `(.L_x_154) ;  /* 0x0000000000108947 */ /* 0x001fec0003800000 */
[----:B------:R-:W-:Y:S01]  /*3bb0*/  IMAD.MOV.U32 R4, RZ, RZ, R22 ;  /* 0x000000ffff047224 */ /* 0x000fe200078e0016 */
[----:B------:R-:W-:-:S07]  /*3bc0*/  MOV R34, 0x3be0 ;  /* 0x00003be000227802 */ /* 0x000fce0000000f00 */
[----:B------:R-:W-:Y:S05]  /*3bd0*/  CALL.REL.NOINC `($__internal_4_$__cuda_sm3x_div_rn_noftz_f32_slowpath) ;  /* 0x0000000400747944 */ /* 0x000fea0003c00000 */
[----:B------:R-:W-:-:S07]  /*3be0*/  IMAD.MOV.U32 R7, RZ, RZ, R3 ;  /* 0x000000ffff077224 */ /* 0x000fce00078e0003 */
.L_x_154:
[----:B------:R-:W-:Y:S05]  /*3bf0*/  BSYNC.RECONVERGENT B0 ;  /* 0x0000000000007941 */ /* 0x000fea0003800200 */
.L_x_153:
[----:B------:R-:W-:Y:S01]  /*3c00*/  FSETP.GEU.AND P0, PT, R7, R29, PT ;  /* 0x0000001d0700720b */ /* 0x000fe20003f0e000 */
[----:B------:R-:W-:-:S03]  /*3c10*/  IMAD.MOV.U32 R4, RZ, RZ, R6 ;  /* 0x000000ffff047224 */ /* 0x000fc600078e0006 */
[----:B------:R-:W-:-:S13]  /*3c20*/  FSETP.GEU.OR P0, PT, R30, R7, P0 ;  /* 0x000000071e00720b */ /* 0x000fda000070e400 */
[----:B------:R0:W-:Y:S01]  /*3c30*/  @!P0 STG.E desc[UR12][R20.64], R7 ;  /* 0x0000000714008986 */ /* 0x0001e2000c10190c */
[----:B------:R-:W-:-:S07]  /*3c40*/  @!P0 IMAD.MOV.U32 R4, RZ, RZ, R6 ;  /* 0x000000ffff048224 */ /* 0x000fce00078e0006 */
.L_x_74:
[----:B------:R-:W-:Y:S05]  /*3c50*/  BSYNC.RECONVERGENT B3 ;  /* 0x0000000000037941 */ /* 0x000fea0003800200 */
.L_x_73:
[----:B------:R-:W-:-:S05]  /*3c60*/  VIADD R26, R26, UR17 ;  /* 0x000000111a1a7c36 */ /* 0x000fca0008000000 */
[----:B------:R-:W-:-:S13]  /*3c70*/  ISETP.GE.AND P0, PT, R26, R17, PT ;  /* 0x000000111a00720c */ /* 0x000fda0003f06270 */
[----:B------:R-:W-:Y:S05]  /*3c80*/  @!P0 BRA `(.L_x_155) ;  /* 0xffffffc800ac8947 */ /* 0x000fea000383ffff */
[----:B------:R-:W-:Y:S05]  /*3c90*/  BSYNC.RECONVERGENT B4 ;  /* 0x0000000000047941 */ /* 0x000fea0003800200 */
.L_x_72:
[----:B------:R-:W-:Y:S05]  /*3ca0*/  WARPSYNC.ALL ;  /* 0x0000000000007948 */ /* 0x000fea0003800000 */
[----:B------:R-:W-:Y:S05]  /*3cb0*/  EXIT ;  /* 0x000000000000794d */ /* 0x000fea0003800000 */
        .weak           $__internal_3_$__cuda_sm20_div_rn_f64_full
        .type           $__internal_3_$__cuda_sm20_div_rn_f64_full,@function
        .size           $__internal_3_$__cuda_sm20_div_rn_f64_full,($__internal_4_$__cuda_sm3x_div_rn_noftz_f32_slowpath - $__internal_3_$__cuda_sm20_div_rn_f64_full)
$__internal_3_$__cuda_sm20_div_rn_f64_full:
[----:B------:R-:W-:Y:S02]  /*3cc0*/  IMAD.MOV.U32 R3, RZ, RZ, 0x3ff40000 ;  /* 0x3ff40000ff037424 */ /* 0x000fe400078e00ff */
[----:B------:R-:W-:Y:S02]  /*3cd0*/  IMAD.MOV.U32 R2, RZ, RZ, 0x0 ;  /* 0x00000000ff027424 */ /* 0x000fe400078e00ff */
[----:B------:R-:W0:Y:S01]  /*3ce0*/  MUFU.RCP64H R9, R3 ;  /* 0x0000000300097308 */ /* 0x000e220000001800 */
[----:B------:R-:W-:Y:S02]  /*3cf0*/  IMAD.MOV.U32 R8, RZ, RZ, 0x1 ;  /* 0x00000001ff087424 */ /* 0x000fe400078e00ff */
[----:B------:R-:W-:Y:S02]  /*3d00*/  IMAD.MOV.U32 R7, RZ, RZ, R5 ;  /* 0x000000ffff077224 */ /* 0x000fe400078e0005 */
[----:B------:R-:W-:Y:S02]  /*3d10*/  IMAD.MOV.U32 R15, RZ, RZ, 0x1ca00000 ;  /* 0x1ca00000ff0f7424 */ /* 0x000fe400078e00ff */
[----:B------:R-:W-:Y:S01]  /*3d20*/  IMAD.MOV.U32 R6, RZ, RZ, R4 ;  /* 0x000000ffff067224 */ /* 0x000fe200078e0004 */
[C---:B------:R-:W-:Y:S01]  /*3d30*/  FSETP.GEU.AND P1, PT, |R7|.reuse, 1.469367938527859385e-39, PT ;  /* 0x001000000700780b */ /* 0x040fe20003f2e200 */
[----:B------:R-:W-:Y:S01]  /*3d40*/  IMAD.MOV.U32 R17, RZ, RZ, 0x40900000 ;  /* 0x40900000ff117424 */ /* 0x000fe200078e00ff */
[----:B------:R-:W-:Y:S01]  /*3d50*/  LOP3.LUT R14, R7, 0x7ff00000, RZ, 0xc0, !PT ;  /* 0x7ff00000070e7812 */ /* 0x000fe200078ec0ff */
[----:B------:R-:W-:-:S02]  /*3d60*/  IMAD.MOV.U32 R4, RZ, RZ, R6 ;  /* 0x000000ffff047224 */ /* 0x000fc400078e0006 */
[----:B------:R-:W-:Y:S01]  /*3d70*/  VIADD R19, R17, 0xffffffff ;  /* 0xffffffff11137836 */ /* 0x000fe20000000000 */
[----:B------:R-:W-:Y:S01]  /*3d80*/  ISETP.GE.U32.AND P0, PT, R14, 0x40900000, PT ;  /* 0x409000000e00780c */ /* 0x000fe20003f06070 */
[----:B------:R-:W-:Y:S01]  /*3d90*/  IMAD.MOV.U32 R16, RZ, RZ, R14 ;  /* 0x000000ffff107224 */ /* 0x000fe200078e000e */
[----:B0-----:R-:W-:Y:S02]  /*3da0*/  DFMA R10, R8, -R2, 1 ;  /* 0x3ff00000080a742b */ /* 0x001fe40000000802 */
[----:B------:R-:W-:-:S04]  /*3db0*/  SEL R15, R15, 0x63400000, !P0 ;  /* 0x634000000f0f7807 */ /* 0x000fc80004000000 */
[----:B------:R-:W-:Y:S02]  /*3dc0*/  LOP3.LUT R5, R15, 0x800fffff, R7, 0xf8, !PT ;  /* 0x800fffff0f057812 */ /* 0x000fe400078ef807 */
[----:B------:R-:W-:-:S08]  /*3dd0*/  DFMA R10, R10, R10, R10 ;  /* 0x0000000a0a0a722b */ /* 0x000fd0000000000a */
[----:B------:R-:W-:Y:S01]  /*3de0*/  DFMA R10, R8, R10, R8 ;  /* 0x0000000a080a722b */ /* 0x000fe20000000008 */
[----:B------:R-:W-:-:S04]  /*3df0*/  @!P1 LOP3.LUT R8, R15, 0x80000000, R7, 0xf8, !PT ;  /* 0x800000000f089812 */ /* 0x000fc800078ef807 */
[----:B------:R-:W-:Y:S01]  /*3e00*/  @!P1 LOP3.LUT R9, R8, 0x100000, RZ, 0xfc, !PT ;  /* 0x0010000008099812 */ /* 0x000fe200078efcff */
[----:B------:R-:W-:Y:S02]  /*3e10*/  @!P1 IMAD.MOV.U32 R8, RZ, RZ, RZ ;  /* 0x000000ffff089224 */ /* 0x000fe400078e00ff */
[----:B------:R-:W-:-:S04]  /*3e20*/  DFMA R12, R10, -R2, 1 ;  /* 0x3ff000000a0c742b */ /* 0x000fc80000000802 */
[----:B------:R-:W-:-:S04]  /*3e30*/  @!P1 DFMA R4, R4, 2, -R8 ;  /* 0x400000000404982b */ /* 0x000fc80000000808 */
[----:B------:R-:W-:-:S06]  /*3e40*/  DFMA R12, R10, R12, R10 ;  /* 0x0000000c0a0c722b */ /* 0x000fcc000000000a */
[----:B------:R-:W-:Y:S02]  /*3e50*/  @!P1 LOP3.LUT R16, R5, 0x7ff00000, RZ, 0xc0, !PT ;  /* 0x7ff0000005109812 */ /* 0x000fe400078ec0ff */
[----:B------:R-:W-:-:S03]  /*3e60*/  DMUL R8, R12, R4 ;  /* 0x000000040c087228 */ /* 0x000fc60000000000 */
[----:B------:R-:W-:-:S05]  /*3e70*/  VIADD R18, R16, 0xffffffff ;  /* 0xffffffff10127836 */ /* 0x000fca0000000000 */
[----:B------:R-:W-:Y:S01]  /*3e80*/  DFMA R10, R8, -R2, R4 ;  /* 0x80000002080a722b */ /* 0x000fe20000000004 */
[----:B------:R-:W-:-:S04]  /*3e90*/  ISETP.GT.U32.AND P0, PT, R18, 0x7feffffe, PT ;  /* 0x7feffffe1200780c */ /* 0x000fc80003f04070 */
[----:B------:R-:W-:-:S03]  /*3ea0*/  ISETP.GT.U32.OR P0, PT, R19, 0x7feffffe, P0 ;  /* 0x7feffffe1300780c */ /* 0x000fc60000704470 */
[----:B------:R-:W-:-:S10]  /*3eb0*/  DFMA R8, R12, R10, R8 ;  /* 0x0000000a0c08722b */ /* 0x000fd40000000008 */
[----:B------:R-:W-:Y:S05]  /*3ec0*/  @P0 BRA `(.L_x_156) ;  /* 0x0000000000680947 */ /* 0x000fea0003800000 */
[----:B------:R-:W-:Y:S02]  /*3ed0*/  IMAD.MOV.U32 R7, RZ, RZ, 0x40900000 ;  /* 0x40900000ff077424 */ /* 0x000fe400078e00ff */
[----:B------:R-:W-:-:S03]  /*3ee0*/  IMAD.MOV.U32 R6, RZ, RZ, RZ ;  /* 0x000000ffff067224 */ /* 0x000fc600078e00ff */
[----:B------:R-:W-:-:S04]  /*3ef0*/  VIADDMNMX R14, R14, -R7, 0xb9600000, !PT ;  /* 0xb96000000e0e7446 */ /* 0x000fc80007800907 */
[----:B------:R-:W-:-:S04]  /*3f00*/  VIMNMX R14, PT, PT, R14, 0x46a00000, PT ;  /* 0x46a000000e0e7848 */ /* 0x000fc80003fe0100 */
[----:B------:R-:W-:-:S05]  /*3f10*/  IADD3 R14, PT, PT, -R15, R14, RZ ;  /* 0x0000000e0f0e7210 */ /* 0x000fca0007ffe1ff */
[----:B------:R-:W-:-:S06]  /*3f20*/  VIADD R7, R14, 0x7fe00000 ;  /* 0x7fe000000e077836 */ /* 0x000fcc0000000000 */
[----:B------:R-:W-:-:S10]  /*3f30*/  DMUL R10, R8, R6 ;  /* 0x00000006080a7228 */ /* 0x000fd40000000000 */
[----:B------:R-:W-:-:S13]  /*3f40*/  FSETP.GTU.AND P0, PT, |R11|, 1.469367938527859385e-39, PT ;  /* 0x001000000b00780b */ /* 0x000fda0003f0c200 */
[----:B------:R-:W-:Y:S05]  /*3f50*/  @P0 BRA `(.L_x_157) ;  /* 0x0000000000880947 */ /* 0x000fea0003800000 */
[----:B------:R-:W-:Y:S01]  /*3f60*/  DFMA R2, R8, -R2, R4 ;  /* 0x800000020802722b */ /* 0x000fe20000000004 */
[----:B------:R-:W-:-:S09]  /*3f70*/  IMAD.MOV.U32 R6, RZ, RZ, RZ ;  /* 0x000000ffff067224 */ /* 0x000fd200078e00ff */
[C---:B------:R-:W-:Y:S02]  /*3f80*/  FSETP.NEU.AND P0, PT, R3.reuse, RZ, PT ;  /* 0x000000ff0300720b */ /* 0x040fe40003f0d000 */
[----:B------:R-:W-:-:S04]  /*3f90*/  LOP3.LUT R2, R3, 0x40940000, RZ, 0x3c, !PT ;  /* 0x4094000003027812 */ /* 0x000fc800078e3cff */
[----:B------:R-:W-:-:S04]  /*3fa0*/  LOP3.LUT R5, R2, 0x80000000, RZ, 0xc0, !PT ;  /* 0x8000000002057812 */ /* 0x000fc800078ec0ff */
[----:B------:R-:W-:-:S03]  /*3fb0*/  LOP3.LUT R7, R5, R7, RZ, 0xfc, !PT ;  /* 0x0000000705077212 */ /* 0x000fc600078efcff */
[----:B------:R-:W-:Y:S05]  /*3fc0*/  @!P0 BRA `(.L_x_157) ;  /* 0x00000000006c8947 */ /* 0x000fea0003800000 */
[----:B------:R-:W-:Y:S01]  /*3fd0*/  IMAD.MOV R3, RZ, RZ, -R14 ;  /* 0x000000ffff037224 */ /* 0x000fe200078e0a0e */
[----:B------:R-:W-:Y:S01]  /*3fe0*/  DMUL.RP R6, R8, R6 ;  /* 0x0000000608067228 */ /* 0x000fe20000008000 */
[----:B------:R-:W-:-:S06]  /*3ff0*/  IMAD.MOV.U32 R2, RZ, RZ, RZ ;  /* 0x000000ffff027224 */ /* 0x000fcc00078e00ff */
[----:B------:R-:W-:-:S03]  /*4000*/  DFMA R2, R10, -R2, R8 ;  /* 0x800000020a02722b */ /* 0x000fc60000000008 */
[----:B------:R-:W-:-:S03]  /*4010*/  LOP3.LUT R5, R7, R5, RZ, 0x3c, !PT ;  /* 0x0000000507057212 */ /* 0x000fc600078e3cff */
[----:B------:R-:W-:-:S04]  /*4020*/  IADD3 R2, PT, PT, -R14, -0x43300000, RZ ;  /* 0xbcd000000e027810 */ /* 0x000fc80007ffe1ff */
[----:B------:R-:W-:-:S04]  /*4030*/  FSETP.NEU.AND P0, PT, |R3|, R2, PT ;  /* 0x000000020300720b */ /* 0x000fc80003f0d200 */
[----:B------:R-:W-:Y:S02]  /*4040*/  FSEL R10, R6, R10, !P0 ;  /* 0x0000000a060a7208 */ /* 0x000fe40004000000 */
[----:B------:R-:W-:Y:S01]  /*4050*/  FSEL R11, R5, R11, !P0 ;  /* 0x0000000b050b7208 */ /* 0x000fe20004000000 */
[----:B------:R-:W-:Y:S06]  /*4060*/  BRA `(.L_x_157) ;  /* 0x0000000000447947 */ /* 0x000fec0003800000 */
.L_x_156:
[----:B------:R-:W-:-:S14]  /*4070*/  DSETP.NAN.AND P0, PT, R6, R6, PT ;  /* 0x000000060600722a */ /* 0x000fdc0003f08000 */
[----:B------:R-:W-:Y:S05]  /*4080*/  @P0 BRA `(.L_x_158) ;  /* 0x0000000000340947 */ /* 0x000fea0003800000 */
[----:B------:R-:W-:Y:S01]  /*4090*/  ISETP.NE.AND P0, PT, R16, R17, PT ;  /* 0x000000111000720c */ /* 0x000fe20003f05270 */
[----:B------:R-:W-:Y:S02]  /*40a0*/  IMAD.MOV.U32 R10, RZ, RZ, 0x0 ;  /* 0x00000000ff0a7424 */ /* 0x000fe400078e00ff */
[----:B------:R-:W-:-:S10]  /*40b0*/  IMAD.MOV.U32 R11, RZ, RZ, -0x80000 ;  /* 0xfff80000ff0b7424 */ /* 0x000fd400078e00ff */
[----:B------:R-:W-:Y:S05]  /*40c0*/  @!P0 BRA `(.L_x_157) ;  /* 0x00000000002c8947 */ /* 0x000fea0003800000 */
[----:B------:R-:W-:Y:S02]  /*40d0*/  ISETP.NE.AND P0, PT, R16, 0x7ff00000, PT ;  /* 0x7ff000001000780c */ /* 0x000fe40003f05270 */
[----:B------:R-:W-:Y:S02]  /*40e0*/  LOP3.LUT R6, R7, 0x40940000, RZ, 0x3c, !PT ;  /* 0x4094000007067812 */ /* 0x000fe400078e3cff */
[----:B------:R-:W-:Y:S02]  /*40f0*/  ISETP.EQ.OR P0, PT, R17, RZ, !P0 ;  /* 0x000000ff1100720c */ /* 0x000fe40004702670 */
[----:B------:R-:W-:-:S11]  /*4100*/  LOP3.LUT R11, R6, 0x80000000, RZ, 0xc0, !PT ;  /* 0x80000000060b7812 */ /* 0x000fd600078ec0ff */
[----:B------:R-:W-:Y:S01]  /*4110*/  @P0 LOP3.LUT R2, R11, 0x7ff00000, RZ, 0xfc, !PT ;  /* 0x7ff000000b020812 */ /* 0x000fe200078efcff */
[----:B------:R-:W-:Y:S02]  /*4120*/  @!P0 IMAD.MOV.U32 R10, RZ, RZ, RZ ;  /* 0x000000ffff0a8224 */ /* 0x000fe400078e00ff */
[----:B------:R-:W-:Y:S02]  /*4130*/  @P0 IMAD.MOV.U32 R10, RZ, RZ, RZ ;  /* 0x000000ffff0a0224 */ /* 0x000fe400078e00ff */
[----:B------:R-:W-:Y:S01]  /*4140*/  @P0 IMAD.MOV.U32 R11, RZ, RZ, R2 ;  /* 0x000000ffff0b0224 */ /* 0x000fe200078e0002 */
[----:B------:R-:W-:Y:S06]  /*4150*/  BRA `(.L_x_157) ;  /* 0x0000000000087947 */ /* 0x000fec0003800000 */
.L_x_158:
[----:B------:R-:W-:Y:S01]  /*4160*/  LOP3.LUT R11, R7, 0x80000, RZ, 0xfc, !PT ;  /* 0x00080000070b7812 */ /* 0x000fe200078efcff */
[----:B------:R-:W-:-:S07]  /*4170*/  IMAD.MOV.U32 R10, RZ, RZ, R6 ;  /* 0x000000ffff0a7224 */ /* 0x000fce00078e0006 */
.L_x_157:
[----:B------:R-:W-:Y:S02]  /*4180*/  IMAD.MOV.U32 R2, RZ, RZ, R0 ;  /* 0x000000ffff027224 */ /* 0x000fe400078e0000 */
[----:B------:R-:W-:-:S04]  /*4190*/  IMAD.MOV.U32 R3, RZ, RZ, 0x0 ;  /* 0x00000000ff037424 */ /* 0x000fc800078e00ff */
[----:B------:R-:W-:Y:S05]  /*41a0*/  RET.REL.NODEC R2 `(_Z29gen_depth_from_index_matchingPfPiS0_S_S_S_S_S_S_S_PsS1_S_S_S0_) ;  /* 0xffffffbc02947950 */ /* 0x000fea0003c3ffff */
        .weak           $__internal_4_$__cuda_sm3x_div_rn_noftz_f32_slowpath
        .type           $__internal_4_$__cuda_sm3x_div_rn_noftz_f32_slowpath,@function
        .size           $__internal_4_$__cuda_sm3x_div_rn_noftz_f32_slowpath,(.L_x_199 - $__internal_4_$__cuda_sm3x_div_rn_noftz_f32_slowpath)
$__internal_4_$__cuda_sm3x_div_rn_noftz_f32_slowpath:
[----:B------:R-:W-:Y:S01]  /*41b0*/  SHF.R.U32.HI R33, RZ, 0x17, R4 ;  /* 0x00000017ff217819 */ /* 0x000fe20000011604 */
[----:B------:R-:W-:Y:S01]  /*41c0*/  BSSY.RECONVERGENT B5, `(.L_x_159) ;  /* 0x0000062000057945 */ /* 0x000fe20003800200 */
[----:B------:R-:W-:Y:S02]  /*41d0*/  SHF.R.U32.HI R38, RZ, 0x17, R3 ;  /* 0x00000017ff267819 */ /* 0x000fe40000011603 */
[----:B------:R-:W-:Y:S02]  /*41e0*/  LOP3.LUT R33, R33, 0xff, RZ, 0xc0, !PT ;  /* 0x000000ff21217812 */ /* 0x000fe400078ec0ff */
[----:B------:R-:W-:-:S03]  /*41f0*/  LOP3.LUT R38, R38, 0xff, RZ, 0xc0, !PT ;  /* 0x000000ff26267812 */ /* 0x000fc600078ec0ff */
        /* <DEDUP_REMOVED lines=27> */
[----:B------:R-:W-:Y:S02]  /*43b0*/  @!P2 FFMA R4, R4, 1.84467440737095516160e+19, RZ ;  /* 0x5f8000000404a823 */ /* 0x000fe400000000ff */
[----:B------:R-:W-:-:S07]  /*43c0*/  @!P2 VIADD R35, R35, 0x40 ;  /* 0x000000402323a836 */ /* 0x000fce0000000000 */
.L_x_160:
[----:B------:R-:W-:Y:S01]  /*43d0*/  LEA R43, R33, 0xc0800000, 0x17 ;  /* 0xc0800000212b7811 */ /* 0x000fe200078eb8ff */
[----:B------:R-:W-:Y:S01]  /*43e0*/  VIADD R40, R38, 0xffffff81 ;  /* 0xffffff8126287836 */ /* 0x000fe20000000000 */
[----:B------:R-:W-:Y:S03]  /*43f0*/  BSSY.RECONVERGENT B6, `(.L_x_165) ;  /* 0x0000035000067945 */ /* 0x000fe60003800200 */
[----:B------:R-:W-:Y:S02]  /*4400*/  IMAD.IADD R43, R4, 0x1, -R43 ;  /* 0x00000001042b7824 */ /* 0x000fe400078e0a2b */
[C---:B------:R-:W-:Y:S01]  /*4410*/  IMAD R3, R40.reuse, -0x800000, R3 ;  /* 0xff80000028037824 */ /* 0x040fe200078e0203 */
[----:B------:R-:W-:Y:S01]  /*4420*/  IADD3 R40, PT, PT, R40, 0x7f, -R33 ;  /* 0x0000007f28287810 */ /* 0x000fe20007ffe821 */
[----:B------:R-:W0:Y:S01]  /*4430*/  MUFU.RCP R41, R43 ;  /* 0x0000002b00297308 */ /* 0x000e220000001000 */
[----:B------:R-:W-:-:S03]  /*4440*/  FADD.FTZ R4, -R43, -RZ ;  /* 0x800000ff2b047221 */ /* 0x000fc60000010100 */
        /* <DEDUP_REMOVED lines=9> */
[----:B------:R-:W-:-:S05]  /*44e0*/  LOP3.LUT R33, R33, 0xff, RZ, 0xc0, !PT ;  /* 0x000000ff21217812 */ /* 0x000fca00078ec0ff */
[----:B------:R-:W-:-:S04]  /*44f0*/  IMAD.IADD R33, R33, 0x1, R40 ;  /* 0x0000000121217824 */ /* 0x000fc800078e0228 */
        /* <DEDUP_REMOVED lines=11> */
[CCC-:B------:R-:W-:Y:S01]  /*45b0*/  FFMA.RP R40, R38.reuse, R4.reuse, R41.reuse ;  /* 0x0000000426287223 */ /* 0x1c0fe20000008029 */
[----:B------:R-:W-:Y:S01]  /*45c0*/  FFMA.RM R41, R38, R4, R41 ;  /* 0x0000000426297223 */ /* 0x000fe20000004029 */
[C---:B------:R-:W-:Y:S01]  /*45d0*/  VIADD R4, R33.reuse, 0x20 ;  /* 0x0000002021047836 */ /* 0x040fe20000000000 */
[----:B------:R-:W-:Y:S02]  /*45e0*/  ISETP.NE.AND P3, PT, R33, RZ, PT ;  /* 0x000000ff2100720c */ /* 0x000fe40003f65270 */
[----:B------:R-:W-:Y:S02]  /*45f0*/  LOP3.LUT R35, R35, 0x7fffff, RZ, 0xc0, !PT ;  /* 0x007fffff23237812 */ /* 0x000fe400078ec0ff */
[----:B------:R-:W-:Y:S01]  /*4600*/  ISETP.NE.AND P2, PT, R33, RZ, PT ;  /* 0x000000ff2100720c */ /* 0x000fe20003f45270 */
[----:B------:R-:W-:Y:S01]  /*4610*/  IMAD.MOV R33, RZ, RZ, -R33 ;  /* 0x000000ffff217224 */ /* 0x000fe200078e0a21 */
        /* <DEDUP_REMOVED lines=10> */
[----:B------:R-:W-:-:S05]  /*46c0*/  LOP3.LUT R35, R38, R35, RZ, 0xc0, !PT ;  /* 0x0000002326237212 */ /* 0x000fca00078ec0ff */
[----:B------:R-:W-:-:S05]  /*46d0*/  IMAD.IADD R4, R4, 0x1, R35 ;  /* 0x0000000104047824 */ /* 0x000fca00078e0223 */
[----:B------:R-:W-:Y:S01]  /*46e0*/  LOP3.LUT R3, R4, R3, RZ, 0xfc, !PT ;  /* 0x0000000304037212 */ /* 0x000fe200078efcff */
[----:B------:R-:W-:Y:S06]  /*46f0*/  BRA `(.L_x_168) ;  /* 0x0000000000107947 */ /* 0x000fec0003800000 */
.L_x_167:
[----:B------:R-:W-:-:S04]  /*4700*/  LOP3.LUT R3, R3, 0x80000000, RZ, 0xc0, !PT ;  /* 0x8000000003037812 */ /* 0x000fc800078ec0ff */
[----:B------:R-:W-:Y:S01]  /*4710*/  LOP3.LUT R3, R3, 0x7f800000, RZ, 0xfc, !PT ;  /* 0x7f80000003037812 */ /* 0x000fe200078efcff */
[----:B------:R-:W-:Y:S06]  /*4720*/  BRA `(.L_x_168) ;  /* 0x0000000000047947 */ /* 0x000fec0003800000 */
.L_x_166:
[----:B------:R-:W-:-:S07]  /*4730*/  IMAD R3, R40, 0x800000, R3 ;  /* 0x0080000028037824 */ /* 0x000fce00078e0203 */
.L_x_168:
[----:B------:R-:W-:Y:S05]  /*4740*/  BSYNC.RECONVERGENT B6 ;  /* 0x0000000000067941 */ /* 0x000fea0003800200 */
.L_x_165:
[----:B------:R-:W-:Y:S05]  /*4750*/  BRA `(.L_x_169) ;  /* 0x0000000000207947 */ /* 0x000fea0003800000 */
.L_x_164:
[----:B------:R-:W-:-:S04]  /*4760*/  LOP3.LUT R3, R4, 0x80000000, R3, 0x48, !PT ;  /* 0x8000000004037812 */ /* 0x000fc800078e4803 */
[----:B------:R-:W-:Y:S01]  /*4770*/  LOP3.LUT R3, R3, 0x7f800000, RZ, 0xfc, !PT ;  /* 0x7f80000003037812 */ /* 0x000fe200078efcff */
[----:B------:R-:W-:Y:S06]  /*4780*/  BRA `(.L_x_169) ;  /* 0x0000000000147947 */ /* 0x000fec0003800000 */
.L_x_163:
[----:B------:R-:W-:Y:S01]  /*4790*/  LOP3.LUT R3, R4, 0x80000000, R3, 0x48, !PT ;  /* 0x8000000004037812 */ /* 0x000fe200078e4803 */
[----:B------:R-:W-:Y:S06]  /*47a0*/  BRA `(.L_x_169) ;  /* 0x00000000000c7947 */ /* 0x000fec0003800000 */
.L_x_162:
[----:B------:R-:W0:Y:S01]  /*47b0*/  MUFU.RSQ R3, -QNAN ;  /* 0xffc0000000037908 */ /* 0x000e220000001400 */
[----:B------:R-:W-:Y:S05]  /*47c0*/  BRA `(.L_x_169) ;  /* 0x0000000000047947 */ /* 0x000fea0003800000 */
.L_x_161:
[----:B------:R-:W-:-:S07]  /*47d0*/  FADD.FTZ R3, R3, R4 ;  /* 0x0000000403037221 */ /* 0x000fce0000010000 */
.L_x_169:
[----:B------:R-:W-:Y:S05]  /*47e0*/  BSYNC.RECONVERGENT B5 ;  /* 0x0000000000057941 */ /* 0x000fea0003800200 */
.L_x_159:
[----:B------:R-:W-:-:S04]  /*47f0*/  IMAD.MOV.U32 R35, RZ, RZ, 0x0 ;  /* 0x00000000ff237424 */ /* 0x000fc800078e00ff */
[----:B0-----:R-:W-:Y:S05]  /*4800*/  RET.REL.NODEC R34 `(_Z29gen_depth_from_index_matchingPfPiS0_S_S_S_S_S_S_S_PsS1_S_S_S0_) ;  /* 0xffffffb422fc7950 */ /* 0x001fea0003c3ffff */
.L_x_170:
        /* <DEDUP_REMOVED lines=15> */
.L_x_199:


//--------------------- .text._Z28rectify_phase_and_belief_mapPfPsS_S_PiS1_S_S0_S_ --------------------------
	.section	.text._Z28rectify_phase_and_belief_mapPfPsS_S_PiS1_S_S0_S_,"ax",@progbits
	.align	128
        .global         _Z28rectify_phase_and_belief_mapPfPsS_S_PiS1_S_S0_S_
        .type           _Z28rectify_phase_and_belief_mapPfPsS_S_PiS1_S_S0_S_,@function
        .size           _Z28rectify_phase_and_belief_mapPfPsS_S_PiS1_S_S0_S_,(.L_x_206 - _Z28rectify_phase_and_belief_mapPfPsS_S_PiS1_S_S0_S_)
        .other          _Z28rectify_phase_and_belief_mapPfPsS_S_PiS1_S_S0_S_,@"STO_CUDA_ENTRY STV_DEFAULT"
_Z28rectify_phase_and_belief_mapPfPsS_S_PiS1_S_S0_S_:
.text._Z28rectify_phase_and_belief_mapPfPsS_S_PiS1_S_S0_S_:
[----:B------:R-:W-:Y:S01]  /*0000*/  LDC R1, c[0x0][0x37c] ;  /* 0x0000df00ff017b82 */ /* 0x000fe20000000800 */
[----:B------:R-:W0:Y:S07]  /*0010*/  S2R R0, SR_TID.X ;  /* 0x0000000000007919 */ /* 0x000e2e0000002100 */
[----:B------:R-:W0:Y:S01]  /*0020*/  S2UR UR6, SR_CTAID.X ;  /* 0x00000000000679c3 */ /* 0x000e220000002500 */
[----:B------:R-:W1:Y:S07]  /*0030*/  LDCU.64 UR4, c[0x0][0x358] ;  /* 0x00006b00ff0477ac */ /* 0x000e6e0008000a00 */
[----:B------:R-:W0:Y:S08]  /*0040*/  LDC R3, c[0x0][0x360] ;  /* 0x0000d800ff037b82 */ /* 0x000e300000000800 */
[----:B------:R-:W2:Y:S08]  /*0050*/  LDC.64 R6, c[0x0][0x390] ;  /* 0x0000e400ff067b82 */ /* 0x000eb00000000a00 */
[----:B------:R-:W3:Y:S08]  /*0060*/  LDC.64 R14, c[0x0][0x398] ;  /* 0x0000e600ff0e7b82 */ /* 0x000ef00000000a00 */
[----:B------:R-:W4:Y:S01]  /*0070*/  LDC.64 R12, c[0x0][0x3a0] ;  /* 0x0000e800ff0c7b82 */ /* 0x000f220000000a00 */
[----:B0-----:R-:W-:-:S04]  /*0080*/  IMAD R0, R3, UR6, R0 ;  /* 0x0000000603007c24 */ /* 0x001fc8000f8e0200 */
[----:B--2---:R-:W-:-:S05]  /*0090*/  IMAD.WIDE R6, R0, 0x4, R6 ;  /* 0x0000000400067825 */ /* 0x004fca00078e0206 */
[----:B-1----:R-:W2:Y:S01]  /*00a0*/  LDG.E R2, desc[UR4][R6.64] ;  /* 0x0000000406027981 */ /* 0x002ea2000c1e1900 */
[----:B---3--:R-:W-:-:S05]  /*00b0*/  IMAD.WIDE R14, R0, 0x4, R14 ;  /* 0x00000004000e7825 */ /* 0x008fca00078e020e */
[----:B------:R-:W3:Y:S01]  /*00c0*/  LDG.E R4, desc[UR4][R14.64] ;  /* 0x000000040e047981 */ /* 0x000ee2000c1e1900 */
[----:B------:R-:W0:Y:S03]  /*00d0*/  LDC.64 R10, c[0x0][0x3a8] ;  /* 0x0000ea00ff0a7b82 */ /* 0x000e260000000a00 */
[----:B----4-:R-:W4:Y:S04]  /*00e0*/  LDG.E R12, desc[UR4][R12.64] ;  /* 0x000000040c0c7981 */ /* 0x010f28000c1e1900 */
[----:B0-----:R-:W5:Y:S01]  /*00f0*/  LDG.E R3, desc[UR4][R10.64] ;  /* 0x000000040a037981 */ /* 0x001f62000c1e1900 */
[----:B------:R-:W-:Y:S01]  /*0100*/  UMOV UR6, 0xce4217d3 ;  /* 0xce4217d300067882 */ /* 0x000fe20000000000 */
[----:B------:R-:W-:Y:S01]  /*0110*/  UMOV UR7, 0x3fdffffb ;  /* 0x3fdffffb00077882 */ /* 0x000fe20000000000 */
[----:B--2---:R-:W0:Y:S08]  /*0120*/  F2F.F64.F32 R8, R2 ;  /* 0x0000000200087310 */ /* 0x004e300000201800 */
[----:B---3--:R-:W1:Y:S01]  /*0130*/  F2I.TRUNC.NTZ R5, R4 ;  /* 0x0000000400057305 */ /* 0x008e62000020f100 */
[----:B----4-:R-:W-:Y:S01]  /*0140*/  IADD3 R18, PT, PT, R12, -0x1, RZ ;  /* 0xffffffff0c127810 */ /* 0x010fe20007ffe0ff */
[----:B0-----:R-:W-:Y:S01]  /*0150*/  DADD R16, R8, UR6 ;  /* 0x0000000608107e29 */ /* 0x001fe20008000000 */
[----:B------:R-:W0:Y:S02]  /*0160*/  LDC.64 R8, c[0x0][0x380] ;  /* 0x0000e000ff087b82 */ /* 0x000e240000000a00 */
[----:B-1----:R-:W-:-:S03]  /*0170*/  ISETP.NE.AND P0, PT, R5, R18, PT ;  /* 0x000000120500720c */ /* 0x002fc60003f05270 */
[----:B------:R-:W5:Y:S10]  /*0180*/  F2I.F64.TRUNC R6, R16 ;  /* 0x0000001000067311 */ /* 0x000f74000030d100 */
[----:B------:R-:W-:-:S05]  /*0190*/  @!P0 IADD3 R5, PT, PT, R12, -0x2, RZ ;  /* 0xfffffffe0c058810 */ /* 0x000fca0007ffe0ff */
[----:B-----5:R-:W-:-:S04]  /*01a0*/  IMAD R13, R3, R5, R6 ;  /* 0x00000005030d7224 */ /* 0x020fc800078e0206 */
[----:B0-----:R-:W-:-:S05]  /*01b0*/  IMAD.WIDE R12, R13, 0x4, R8 ;  /* 0x000000040d0c7825 */ /* 0x001fca00078e0208 */
[----:B------:R0:W2:Y:S01]  /*01c0*/  LDG.E R7, desc[UR4][R12.64] ;  /* 0x000000040c077981 */ /* 0x0000a2000c1e1900 */
[----:B------:R-:W-:-:S06]  /*01d0*/  IMAD.WIDE R14, R3, 0x4, R12 ;  /* 0x00000004030e7825 */ /* 0x000fcc00078e020c */
[----:B------:R-:W2:Y:S01]  /*01e0*/  LDG.E R14, desc[UR4][R14.64] ;  /* 0x000000040e0e7981 */ /* 0x000ea2000c1e1900 */
[----:B------:R-:W1:Y:S01]  /*01f0*/  F2F.F64.F32 R10, R4 ;  /* 0x00000004000a7310 */ /* 0x000e620000201800 */
[----:B0-----:R-:W0:Y:S01]  /*0200*/  LDC.64 R12, c[0x0][0x3b0] ;  /* 0x0000ec00ff0c7b82 */ /* 0x001e220000000a00 */
[----:B-1----:R-:W-:-:S10]  /*0210*/  DADD R10, R10, UR6 ;  /* 0x000000060a0a7e29 */ /* 0x002fd40008000000 */
[----:B------:R-:W1:Y:S02]  /*0220*/  F2I.F64.TRUNC R10, R10 ;  /* 0x0000000a000a7311 */ /* 0x000e64000030d100 */
[----:B-1----:R-:W-:Y:S02]  /*0230*/  IMAD R19, R3, R10, R6 ;  /* 0x0000000a03137224 */ /* 0x002fe400078e0206 */
[----:B--2---:R-:W-:-:S05]  /*0240*/  FADD R18, -R7, R14 ;  /* 0x0000000e07127221 */ /* 0x004fca0000000100 */
[----:B------:R-:W-:-:S04]  /*0250*/  FSETP.GE.AND P0, PT, |R18|, 1, PT ;  /* 0x3f8000001200780b */ /* 0x000fc80003f06200 */
[----:B------:R-:W-:-:S13]  /*0260*/  FSETP.NUM.AND P0, PT, |R18|, |R18|, !P0 ;  /* 0x400000121200720b */ /* 0x000fda0004707200 */
[----:B------:R-:W-:Y:S02]  /*0270*/  @!P0 IMAD.WIDE R16, R19, 0x4, R8 ;  /* 0x0000000413108825 */ /* 0x000fe400078e0208 */
[----:B------:R-:W1:Y:S03]  /*0280*/  LDC.64 R8, c[0x0][0x388] ;  /* 0x0000e200ff087b82 */ /* 0x000e660000000a00 */
[----:B------:R-:W2:Y:S01]  /*0290*/  @!P0 LDG.E R21, desc[UR4][R16.64] ;  /* 0x0000000410158981 */ /* 0x000ea2000c1e1900 */
[----:B------:R-:W-:-:S05]  /*02a0*/  @P0 I2FP.F32.S32 R5, R5 ;  /* 0x0000000500050245 */ /* 0x000fca0000201400 */
[----:B------:R-:W-:Y:S01]  /*02b0*/  @P0 FADD R5, R4, -R5 ;  /* 0x8000000504050221 */ /* 0x000fe20000000000 */
[----:B0-----:R-:W-:Y:S01]  /*02c0*/  IMAD.WIDE R12, R0, 0x4, R12 ;  /* 0x00000004000c7825 */ /* 0x001fe200078e020c */
[----:B------:R-:W-:-:S03]  /*02d0*/  IABS R10, R3 ;  /* 0x00000003000a7213 */ /* 0x000fc60000000000 */
[----:B------:R-:W-:Y:S01]  /*02e0*/  @P0 FFMA R21, R18, R5, R7 ;  /* 0x0000000512150223 */ /* 0x000fe20000000007 */
[----:B-1----:R-:W-:-:S04]  /*02f0*/  IMAD.WIDE R4, R19, 0x2, R8 ;  /* 0x0000000213047825 */ /* 0x002fc800078e0208 */
[----:B--2---:R0:W-:Y:S04]  /*0300*/  STG.E desc[UR4][R12.64], R21 ;  /* 0x000000150c007986 */ /* 0x0041e8000c101904 */
[----:B------:R1:W2:Y:S01]  /*0310*/  LDG.E.U16 R4, desc[UR4][R4.64] ;  /* 0x0000000404047981 */ /* 0x0002a2000c1e1500 */
[----:B------:R-:W3:Y:S08]  /*0320*/  I2F.RP R7, R10 ;  /* 0x0000000a00077306 */ /* 0x000ef00000209400 */
[----:B---3--:R-:W3:Y:S02]  /*0330*/  MUFU.RCP R7, R7 ;  /* 0x0000000700077308 */ /* 0x008ee40000001000 */
[----:B---3--:R-:W-:-:S06]  /*0340*/  IADD3 R8, PT, PT, R7, 0xffffffe, RZ ;  /* 0x0ffffffe07087810 */ /* 0x008fcc0007ffe0ff */
[----:B------:R3:W4:Y:S01]  /*0350*/  F2I.FTZ.U32.TRUNC.NTZ R9, R8 ;  /* 0x0000000800097305 */ /* 0x000722000021f000 */
[----:B0-----:R-:W-:Y:S02]  /*0360*/  IABS R12, R0 ;  /* 0x00000000000c7213 */ /* 0x001fe40000000000 */
[----:B-1----:R-:W-:Y:S02]  /*0370*/  IABS R5, R3 ;  /* 0x0000000300057213 */ /* 0x002fe40000000000 */
[----:B---3--:R-:W-:Y:S02]  /*0380*/  MOV R8, RZ ;  /* 0x000000ff00087202 */ /* 0x008fe40000000f00 */
[----:B----4-:R-:W-:-:S05]  /*0390*/  IADD3 R11, PT, PT, RZ, -R9, RZ ;  /* 0x80000009ff0b7210 */ /* 0x010fca0007ffe0ff */
[----:B------:R-:W-:-:S04]  /*03a0*/  IMAD R11, R11, R10, RZ ;  /* 0x0000000a0b0b7224 */ /* 0x000fc800078e02ff */
[----:B------:R-:W-:Y:S01]  /*03b0*/  IMAD.HI.U32 R9, R9, R11, R8 ;  /* 0x0000000b09097227 */ /* 0x000fe200078e0008 */
[----:B------:R-:W-:-:S05]  /*03c0*/  IADD3 R5, PT, PT, RZ, -R5, RZ ;  /* 0x80000005ff057210 */ /* 0x000fca0007ffe0ff */
[----:B------:R-:W-:-:S04]  /*03d0*/  IMAD.HI.U32 R9, R9, R12, RZ ;  /* 0x0000000c09097227 */ /* 0x000fc800078e00ff */
[----:B------:R-:W-:Y:S02]  /*03e0*/  IMAD R5, R9, R5, R12 ;  /* 0x0000000509057224 */ /* 0x000fe400078e020c */
[----:B------:R-:W0:Y:S03]  /*03f0*/  LDC.64 R8, c[0x0][0x3b8] ;  /* 0x0000ee00ff087b82 */ /* 0x000e260000000a00 */
[----:B------:R-:W-:-:S13]  /*0400*/  ISETP.GT.U32.AND P0, PT, R10, R5, PT ;  /* 0x000000050a00720c */ /* 0x000fda0003f04070 */
[----:B------:R-:W-:-:S04]  /*0410*/  @!P0 IADD3 R5, PT, PT, R5, -R10, RZ ;  /* 0x8000000a05058210 */ /* 0x000fc80007ffe0ff */
[----:B------:R-:W-:Y:S02]  /*0420*/  ISETP.GT.U32.AND P1, PT, R10, R5, PT ;  /* 0x000000050a00720c */ /* 0x000fe40003f24070 */
[----:B------:R-:W-:-:S11]  /*0430*/  ISETP.GE.AND P0, PT, R0, RZ, PT ;  /* 0x000000ff0000720c */ /* 0x000fd60003f06270 */
[----:B------:R-:W-:Y:S02]  /*0440*/  @!P1 IADD3 R5, PT, PT, R5, -R10, RZ ;  /* 0x8000000a05059210 */ /* 0x000fe40007ffe0ff */
[----:B------:R-:W-:Y:S01]  /*0450*/  ISETP.NE.AND P1, PT, R3, RZ, PT ;  /* 0x000000ff0300720c */ /* 0x000fe20003f25270 */
[----:B------:R-:W1:Y:S01]  /*0460*/  LDC.64 R10, c[0x0][0x3c0] ;  /* 0x0000f000ff0a7b82 */ /* 0x000e620000000a00 */
[----:B------:R-:W-:-:S11]  /*0470*/  @!P0 IADD3 R5, PT, PT, -R5, RZ, RZ ;  /* 0x000000ff05058210 */ /* 0x000fd60007ffe1ff */
[----:B------:R-:W-:Y:S02]  /*0480*/  @!P1 LOP3.LUT R5, RZ, R3, RZ, 0x33, !PT ;  /* 0x00000003ff059212 */ /* 0x000fe400078e33ff */
[----:B------:R-:W-:Y:S02]  /*0490*/  I2FP.F32.S32 R3, R6 ;  /* 0x0000000600037245 */ /* 0x000fe40000201400 */
[----:B------:R-:W-:-:S03]  /*04a0*/  I2FP.F32.S32 R5, R5 ;  /* 0x0000000500057245 */ /* 0x000fc60000201400 */
[----:B------:R-:W-:-:S04]  /*04b0*/  FADD R2, -R2, R3 ;  /* 0x0000000302027221 */ /* 0x000fc80000000100 */
[----:B------:R-:W-:Y:S01]  /*04c0*/  FADD R5, R5, R2 ;  /* 0x0000000205057221 */ /* 0x000fe20000000000 */
[----:B0-----:R-:W-:-:S04]  /*04d0*/  IMAD.WIDE R2, R0, 0x2, R8 ;  /* 0x0000000200027825 */ /* 0x001fc800078e0208 */
[----:B-1----:R-:W-:Y:S01]  /*04e0*/  IMAD.WIDE R6, R0, 0x4, R10 ;  /* 0x0000000400067825 */ /* 0x002fe200078e020a */
[----:B--2---:R-:W-:Y:S04]  /*04f0*/  STG.E.U16 desc[UR4][R2.64], R4 ;  /* 0x0000000402007986 */ /* 0x004fe8000c101504 */
[----:B------:R-:W-:Y:S01]  /*0500*/  STG.E desc[UR4][R6.64], R5 ;  /* 0x0000000506007986 */ /* 0x000fe2000c101904 */
[----:B------:R-:W-:Y:S05]  /*0510*/  EXIT ;  /* 0x000000000000794d */ /* 0x000fea0003800000 */
.L_x_171:
        /* <DEDUP_REMOVED lines=14> */
.L_x_206:


//--------------------- .text._Z18phase_shift_decodePhPiS0_PfPsS0_S1_ --------------------------
	.section	.text._Z18phase_shift_decodePhPiS0_PfPsS0_S1_,"ax",@progbits
	.align	128
        .global         _Z18phase_shift_decodePhPiS0_PfPsS0_S1_
        .type           _Z18phase_shift_decodePhPiS0_PfPsS0_S1_,@function
        .size           _Z18phase_shift_decodePhPiS0_PfPsS0_S1_,(.L_x_200 - _Z18phase_shift_decodePhPiS0_PfPsS0_S1_)
        .other          _Z18phase_shift_decodePhPiS0_PfPsS0_S1_,@"STO_CUDA_ENTRY STV_DEFAULT"
_Z18phase_shift_decodePhPiS0_PfPsS0_S1_:
.text._Z18phase_shift_decodePhPiS0_PfPsS0_S1_:
        /* <DEDUP_REMOVED lines=8> */
[----:B-1----:R-:W2:Y:S01]  /*0080*/  LDG.E.U16 R6, desc[UR4][R4.64] ;  /* 0x0000000404067981 */ /* 0x002ea2000c1e1500 */
[----:B------:R-:W0:Y:S03]  /*0090*/  LDC.64 R8, c[0x0][0x3b0] ;  /* 0x0000ec00ff087b82 */ /* 0x000e260000000a00 */
[----:B0-----:R0:W5:Y:S01]  /*00a0*/  LDG.E R7, desc[UR4][R8.64] ;  /* 0x0000000408077981 */ /* 0x001162000c1e1900 */
[----:B--2---:R-:W-:-:S04]  /*00b0*/  PRMT R0, R6, 0x9910, RZ ;  /* 0x0000991006007816 */ /* 0x004fc800000000ff */
[----:B------:R-:W-:-:S13]  /*00c0*/  ISETP.NE.AND P0, PT, R0, -0x1, PT ;  /* 0xffffffff0000780c */ /* 0x000fda0003f05270 */
[----:B------:R-:W1:Y:S01]  /*00d0*/  @!P0 LDC.64 R10, c[0x0][0x398] ;  /* 0x0000e600ff0a8b82 */ /* 0x000e620000000a00 */
[----:B------:R-:W-:Y:S02]  /*00e0*/  @!P0 IMAD.MOV.U32 R3, RZ, RZ, 0x7fc00000 ;  /* 0x7fc00000ff038424 */ /* 0x000fe400078e00ff */
[----:B-1----:R-:W-:-:S05]  /*00f0*/  @!P0 IMAD.WIDE R10, R2, 0x4, R10 ;  /* 0x00000004020a8825 */ /* 0x002fca00078e020a */
[----:B------:R0:W-:Y:S04]  /*0100*/  @!P0 STG.E desc[UR4][R10.64], R3 ;  /* 0x000000030a008986 */ /* 0x0001e8000c101904 */
[----:B------:R0:W-:Y:S01]  /*0110*/  @!P0 STG.E.U16 desc[UR4][R4.64], RZ ;  /* 0x000000ff04008986 */ /* 0x0001e2000c101504 */
[----:B------:R-:W-:Y:S05]  /*0120*/  @!P0 EXIT ;  /* 0x000000000000894d */ /* 0x000fea0003800000 */
[----:B0-----:R-:W0:Y:S01]  /*0130*/  LDC.64 R8, c[0x0][0x388] ;  /* 0x0000e200ff087b82 */ /* 0x001e220000000a00 */
[----:B------:R-:W1:Y:S07]  /*0140*/  LDCU.64 UR6, c[0x0][0x380] ;  /* 0x00007000ff0677ac */ /* 0x000e6e0008000a00 */
[----:B------:R-:W2:Y:S01]  /*0150*/  LDC.64 R14, c[0x0][0x390] ;  /* 0x0000e400ff0e7b82 */ /* 0x000ea20000000a00 */
[----:B0-----:R-:W3:Y:S04]  /*0160*/  LDG.E R8, desc[UR4][R8.64] ;  /* 0x0000000408087981 */ /* 0x001ee8000c1e1900 */
[----:B--2---:R-:W3:Y:S01]  /*0170*/  LDG.E R15, desc[UR4][R14.64] ;  /* 0x000000040e0f7981 */ /* 0x004ee2000c1e1900 */
[----:B-1----:R-:W-:-:S02]  /*0180*/  IADD3 R12, P0, PT, R2, UR6, RZ ;  /* 0x00000006020c7c10 */ /* 0x002fc4000ff1e0ff */
[----:B------:R-:W0:Y:S02]  /*0190*/  LDC.64 R10, c[0x0][0x3a8] ;  /* 0x0000ea00ff0a7b82 */ /* 0x000e240000000a00 */
[----:B------:R-:W-:Y:S01]  /*01a0*/  LEA.HI.X.SX32 R13, R2, UR7, 0x1, P0 ;  /* 0x00000007020d7c11 */ /* 0x000fe200080f0eff */
[----:B0-----:R-:W2:Y:S01]  /*01b0*/  LDG.E R10, desc[UR4][R10.64] ;  /* 0x000000040a0a7981 */ /* 0x001ea2000c1e1900 */
[----:B---3--:R-:W-:-:S05]  /*01c0*/  IMAD R21, R8, R15, RZ ;  /* 0x0000000f08157224 */ /* 0x008fca00078e02ff */
[C---:B------:R-:W-:Y:S02]  /*01d0*/  IADD3 R16, P0, PT, R21.reuse, R12, RZ ;  /* 0x0000000c15107210 */ /* 0x040fe40007f1e0ff */
[----:B------:R-:W-:Y:S01]  /*01e0*/  SHF.R.S32.HI R3, RZ, 0x1f, R21 ;  /* 0x0000001fff037819 */ /* 0x000fe20000011415 */
[----:B------:R-:W3:Y:S01]  /*01f0*/  LDG.E.U8 R12, desc[UR4][R12.64] ;  /* 0x000000040c0c7981 */ /* 0x000ee2000c1e1100 */
[----:B------:R-:W-:-:S03]  /*0200*/  IADD3 R18, P1, PT, R21, R16, RZ ;  /* 0x0000001015127210 */ /* 0x000fc60007f3e0ff */
[----:B------:R-:W-:Y:S01]  /*0210*/  IMAD.X R17, R3, 0x1, R13, P0 ;  /* 0x0000000103117824 */ /* 0x000fe200000e060d */
[----:B------:R-:W-:-:S03]  /*0220*/  IADD3 R20, P0, PT, R21, R18, RZ ;  /* 0x0000001215147210 */ /* 0x000fc60007f1e0ff */
[C---:B------:R-:W-:Y:S01]  /*0230*/  IMAD.X R19, R3.reuse, 0x1, R17, P1 ;  /* 0x0000000103137824 */ /* 0x040fe200008e0611 */
[----:B------:R-:W4:Y:S03]  /*0240*/  LDG.E.U8 R16, desc[UR4][R16.64] ;  /* 0x0000000410107981 */ /* 0x000f26000c1e1100 */
[----:B------:R-:W-:Y:S01]  /*0250*/  IMAD.X R21, R3, 0x1, R19, P0 ;  /* 0x0000000103157824 */ /* 0x000fe200000e0613 */
[----:B------:R-:W4:Y:S04]  /*0260*/  LDG.E.U8 R18, desc[UR4][R18.64] ;  /* 0x0000000412127981 */ /* 0x000f28000c1e1100 */
[----:B------:R-:W4:Y:S01]  /*0270*/  LDG.E.U8 R20, desc[UR4][R20.64] ;  /* 0x0000000414147981 */ /* 0x000f22000c1e1100 */
[----:B--2---:R-:W-:-:S02]  /*0280*/  I2FP.F32.S32 R0, R10 ;  /* 0x0000000a00007245 */ /* 0x004fc40000201400 */
[----:B---3--:R-:W-:Y:S02]  /*0290*/  I2FP.F32.U32 R9, R12 ;  /* 0x0000000c00097245 */ /* 0x008fe40000201000 */
[----:B----4-:R-:W-:Y:S02]  /*02a0*/  I2FP.F32.U32 R8, R16 ;  /* 0x0000001000087245 */ /* 0x010fe40000201000 */
[----:B------:R-:W-:Y:S02]  /*02b0*/  I2FP.F32.U32 R14, R18 ;  /* 0x00000012000e7245 */ /* 0x000fe40000201000 */
[----:B------:R-:W-:-:S03]  /*02c0*/  I2FP.F32.U32 R3, R20 ;  /* 0x0000001400037245 */ /* 0x000fc60000201000 */
[----:B------:R-:W-:Y:S02]  /*02d0*/  FADD R9, -R9, R14 ;  /* 0x0000000e09097221 */ /* 0x000fe40000000100 */
[----:B------:R-:W-:-:S05]  /*02e0*/  FADD R8, -R8, R3 ;  /* 0x0000000308087221 */ /* 0x000fca0000000100 */
[----:B------:R-:W-:-:S04]  /*02f0*/  FSETP.GTU.AND P0, PT, |R8|, R0, PT ;  /* 0x000000000800720b */ /* 0x000fc80003f0c200 */
[----:B------:R-:W-:-:S13]  /*0300*/  FSETP.GTU.OR P0, PT, |R9|, R0, P0 ;  /* 0x000000000900720b */ /* 0x000fda000070c600 */
[----:B------:R-:W0:Y:S01]  /*0310*/  @!P0 LDC.64 R12, c[0x0][0x398] ;  /* 0x0000e600ff0c8b82 */ /* 0x000e220000000a00 */
[----:B------:R-:W-:Y:S02]  /*0320*/  @!P0 IMAD.MOV.U32 R3, RZ, RZ, 0x7fc00000 ;  /* 0x7fc00000ff038424 */ /* 0x000fe400078e00ff */
[----:B0-----:R-:W-:-:S05]  /*0330*/  @!P0 IMAD.WIDE R12, R2, 0x4, R12 ;  /* 0x00000004020c8825 */ /* 0x001fca00078e020c */
[----:B------:R0:W-:Y:S04]  /*0340*/  @!P0 STG.E desc[UR4][R12.64], R3 ;  /* 0x000000030c008986 */ /* 0x0001e8000c101904 */
[----:B------:R0:W-:Y:S01]  /*0350*/  @!P0 STG.E.U16 desc[UR4][R4.64], RZ ;  /* 0x000000ff04008986 */ /* 0x0001e2000c101504 */
[----:B------:R-:W-:Y:S05]  /*0360*/  @!P0 EXIT ;  /* 0x000000000000894d */ /* 0x000fea0003800000 */
[-C--:B------:R-:W-:Y:S01]  /*0370*/  FSETP.GT.AND P3, PT, |R8|, |R9|.reuse, PT ;  /* 0x400000090800720b */ /* 0x080fe20003f64200 */
[----:B------:R-:W-:Y:S01]  /*0380*/  FADD R10, R0, 10 ;  /* 0x41200000000a7421 */ /* 0x000fe20000000000 */
[----:B------:R-:W-:Y:S02]  /*0390*/  BSSY.RECONVERGENT B0, `(.L_x_172) ;  /* 0x0000010000007945 */ /* 0x000fe40003800200 */
[C---:B0-----:R-:W-:Y:S02]  /*03a0*/  FSEL R3, |R8|.reuse, |R9|, P3 ;  /* 0x4000000908037208 */ /* 0x041fe40001800200 */
[----:B------:R-:W-:Y:S02]  /*03b0*/  FSEL R0, |R9|, |R8|, P3 ;  /* 0x4000000809007208 */ /* 0x000fe40001800200 */
[----:B------:R-:W0:Y:S01]  /*03c0*/  MUFU.RCP R12, R3 ;  /* 0x00000003000c7308 */ /* 0x000e220000001000 */
[----:B------:R-:W-:-:S04]  /*03d0*/  FSETP.GTU.AND P0, PT, |R8|, R10, PT ;  /* 0x0000000a0800720b */ /* 0x000fc80003f0c200 */
[----:B------:R-:W-:-:S03]  /*03e0*/  FSETP.LE.AND P0, PT, |R9|, R10, !P0 ;  /* 0x0000000a0900720b */ /* 0x000fc60004703200 */
        /* <DEDUP_REMOVED lines=8> */
[----:B-----5:R-:W-:Y:S05]  /*0470*/  CALL.REL.NOINC `($__internal_5_$__cuda_sm3x_div_rn_noftz_f32_slowpath) ;  /* 0x0000000400187944 */ /* 0x020fea0003c00000 */
[----:B------:R-:W-:-:S07]  /*0480*/  IMAD.MOV.U32 R10, RZ, RZ, R0 ;  /* 0x000000ffff0a7224 */ /* 0x000fce00078e0000 */
.L_x_173:
[----:B------:R-:W-:Y:S05]  /*0490*/  BSYNC.RECONVERGENT B0 ;  /* 0x0000000000007941 */ /* 0x000fea0003800200 */
.L_x_172:
[----:B------:R-:W-:Y:S02]  /*04a0*/  IMAD.MOV.U32 R11, RZ, RZ, 0x3b33710b ;  /* 0x3b33710bff0b7424 */ /* 0x000fe400078e00ff */
[----:B------:R-:W-:Y:S01]  /*04b0*/  FMUL R0, R10, R10 ;  /* 0x0000000a0a007220 */ /* 0x000fe20000400000 */
[----:B------:R-:W-:Y:S01]  /*04c0*/  IMAD.MOV.U32 R12, RZ, RZ, 0x3f6ee581 ;  /* 0x3f6ee581ff0c7424 */ /* 0x000fe200078e00ff */
[C---:B------:R-:W-:Y:S01]  /*04d0*/  ISETP.GE.AND P1, PT, R9.reuse, RZ, PT ;  /* 0x000000ff0900720c */ /* 0x040fe20003f26270 */
[----:B------:R-:W-:Y:S01]  /*04e0*/  UMOV UR6, 0x88000000 ;  /* 0x8800000000067882 */ /* 0x000fe20000000000 */
[----:B------:R-:W-:Y:S01]  /*04f0*/  FFMA R11, R0, R11, -0.015681877732276916504 ;  /* 0xbc807748000b7423 */ /* 0x000fe2000000000b */
[----:B------:R-:W-:Y:S01]  /*0500*/  FSETP.NEU.AND P4, PT, |R9|, |R8|, PT ;  /* 0x400000080900720b */ /* 0x000fe20003f8d200 */
[----:B------:R-:W-:Y:S01]  /*0510*/  FADD R9, |R8|, |R9| ;  /* 0x4000000908097221 */ /* 0x000fe20000000200 */
[----:B------:R-:W-:Y:S01]  /*0520*/  FSETP.NEU.AND P2, PT, R3, RZ, PT ;  /* 0x000000ff0300720b */ /* 0x000fe20003f4d000 */
[C---:B------:R-:W-:Y:S01]  /*0530*/  FFMA R11, R0.reuse, R11, 0.042200751602649688721 ;  /* 0x3d2cdab2000b7423 */ /* 0x040fe2000000000b */
[----:B------:R-:W-:Y:S01]  /*0540*/  UMOV UR7, 0x4012d97c ;  /* 0x4012d97c00077882 */ /* 0x000fe20000000000 */
[----:B------:R-:W-:Y:S02]  /*0550*/  BSSY.RECONVERGENT B0, `(.L_x_174) ;  /* 0x000002f000007945 */ /* 0x000fe40003800200 */
[----:B------:R-:W-:-:S04]  /*0560*/  FFMA R11, R0, R11, -0.074792981147766113281 ;  /* 0xbd992d10000b7423 */ /* 0x000fc8000000000b */
[----:B------:R-:W-:-:S04]  /*0570*/  FFMA R11, R0, R11, 0.10640415549278259277 ;  /* 0x3dd9ea6c000b7423 */ /* 0x000fc8000000000b */
[----:B------:R-:W-:-:S04]  /*0580*/  FFMA R11, R0, R11, -0.14207722246646881104 ;  /* 0xbe117cb1000b7423 */ /* 0x000fc8000000000b */
[----:B------:R-:W-:-:S04]  /*0590*/  FFMA R11, R0, R11, 0.19993925094604492188 ;  /* 0x3e4cbce0000b7423 */ /* 0x000fc8000000000b */
[----:B------:R-:W-:-:S04]  /*05a0*/  FFMA R11, R0, R11, -0.33333197236061096191 ;  /* 0xbeaaaa7d000b7423 */ /* 0x000fc8000000000b */
[----:B------:R-:W-:-:S04]  /*05b0*/  FMUL R11, R0, R11 ;  /* 0x0000000b000b7220 */ /* 0x000fc80000400000 */
[----:B------:R-:W-:Y:S01]  /*05c0*/  FFMA R11, R11, R10, R10 ;  /* 0x0000000a0b0b7223 */ /* 0x000fe2000000000a */
[----:B------:R-:W-:-:S03]  /*05d0*/  FSEL R10, R12, 1.8663789033889770508, P3 ;  /* 0x3feee5810c0a7808 */ /* 0x000fc60001800000 */
[----:B------:R-:W-:-:S05]  /*05e0*/  FFMA R0, R12, 1.6832555532455444336, -R11 ;  /* 0x3fd774eb0c007823 */ /* 0x000fca000000080b */
[-C--:B------:R-:W-:Y:S01]  /*05f0*/  FSEL R13, R0, R11.reuse, P3 ;  /* 0x0000000b000d7208 */ /* 0x080fe20001800000 */
[----:B------:R-:W-:Y:S01]  /*0600*/  IMAD.MOV.U32 R0, RZ, RZ, 0x4016cbe4 ;  /* 0x4016cbe4ff007424 */ /* 0x000fe200078e00ff */
[----:B------:R-:W-:Y:S02]  /*0610*/  FSEL R11, R11, -R11, P3 ;  /* 0x8000000b0b0b7208 */ /* 0x000fe40001800000 */
[C---:B------:R-:W-:Y:S02]  /*0620*/  LOP3.LUT P3, R3, R6.reuse, 0x1, RZ, 0xc0, !PT ;  /* 0x0000000106037812 */ /* 0x040fe4000786c0ff */
[----:B------:R-:W-:Y:S01]  /*0630*/  LEA.HI R6, R6, R6, RZ, 0x11 ;  /* 0x0000000606067211 */ /* 0x000fe200078f88ff */
[----:B------:R-:W-:Y:S01]  /*0640*/  @!P1 FFMA R13, R10, 1.6832555532455444336, R11 ;  /* 0x3fd774eb0a0d9823 */ /* 0x000fe2000000000b */
[----:B------:R-:W-:Y:S02]  /*0650*/  @!P4 FSEL R13, R0, 0.78539818525314331055, !P1 ;  /* 0x3f490fdb000dc808 */ /* 0x000fe40004800000 */
[----:B------:R-:W-:-:S02]  /*0660*/  @!P2 FSEL R13, RZ, 3.1415927410125732422, P1 ;  /* 0x40490fdbff0da808 */ /* 0x000fc40000800000 */
[----:B------:R-:W-:Y:S02]  /*0670*/  FSETP.NAN.AND P1, PT, R9, R9, PT ;  /* 0x000000090900720b */ /* 0x000fe40003f28000 */
[----:B------:R-:W-:Y:S02]  /*0680*/  LOP3.LUT R8, R13, 0x80000000, R8, 0xb8, !PT ;  /* 0x800000000d087812 */ /* 0x000fe400078eb808 */
[----:B------:R-:W-:Y:S02]  /*0690*/  ISETP.NE.U32.AND P2, PT, R3, 0x1, PT ;  /* 0x000000010300780c */ /* 0x000fe40003f45070 */
[----:B------:R-:W-:Y:S02]  /*06a0*/  FSEL R8, R9, R8, P1 ;  /* 0x0000000809087208 */ /* 0x000fe40000800000 */
[----:B------:R-:W-:-:S03]  /*06b0*/  PRMT R6, R6, 0x9910, RZ ;  /* 0x0000991006067816 */ /* 0x000fc600000000ff */
[----:B------:R-:W-:Y:S01]  /*06c0*/  FADD R0, -R8, 3.1415927410125732422 ;  /* 0x40490fdb08007421 */ /* 0x000fe20000000100 */
[----:B------:R-:W-:Y:S01]  /*06d0*/  IMAD.MOV.U32 R8, RZ, RZ, 0x3e22f983 ;  /* 0x3e22f983ff087424 */ /* 0x000fe200078e00ff */
[----:B------:R-:W-:Y:S02]  /*06e0*/  SHF.R.S32.HI R6, RZ, 0x1, R6 ;  /* 0x00000001ff067819 */ /* 0x000fe40000011406 */
[----:B------:R-:W0:Y:S08]  /*06f0*/  F2F.F64.F32 R10, R0 ;  /* 0x00000000000a7310 */ /* 0x000e300000201800 */
[----:B------:R-:W-:Y:S01]  /*0700*/  I2F.S16 R6, R6 ;  /* 0x0000000600067306 */ /* 0x000fe20000101400 */
[----:B0-----:R-:W-:Y:S01]  /*0710*/  DSETP.GT.AND P1, PT, R10, UR6, PT ;  /* 0x000000060a007e2a */ /* 0x001fe2000bf24000 */
[----:B------:R-:W-:-:S13]  /*0720*/  FADD R11, R0, -6.2831854820251464844 ;  /* 0xc0c90fdb000b7421 */ /* 0x000fda0000000000 */
[----:B------:R-:W-:Y:S01]  /*0730*/  @P1 FSEL R0, R0, R11, !P2 ;  /* 0x0000000b00001208 */ /* 0x000fe20005000000 */
[----:B------:R-:W-:-:S03]  /*0740*/  IMAD.MOV.U32 R11, RZ, RZ, 0x40c90fdb ;  /* 0x40c90fdbff0b7424 */ /* 0x000fc600078e00ff */
[C---:B------:R-:W-:Y:S01]  /*0750*/  FSETP.GEU.AND P1, PT, R0.reuse, 1.5707963705062866211, PT ;  /* 0x3fc90fdb0000780b */ /* 0x040fe20003f2e000 */
[----:B------:R-:W-:-:S12]  /*0760*/  FADD R3, R0, 6.2831854820251464844 ;  /* 0x40c90fdb00037421 */ /* 0x000fd80000000000 */
[----:B------:R-:W-:Y:S01]  /*0770*/  @!P1 FSEL R0, R0, R3, !P3 ;  /* 0x0000000300009208 */ /* 0x000fe20005800000 */
[----:B------:R-:W-:-:S04]  /*0780*/  FFMA R3, R8, -R11, 1 ;  /* 0x3f80000008037423 */ /* 0x000fc8000000080b */
[----:B-----5:R-:W-:Y:S01]  /*0790*/  FMUL R0, R7, R0 ;  /* 0x0000000007007220 */ /* 0x020fe20000400000 */
[----:B------:R-:W-:-:S03]  /*07a0*/  FFMA R3, R3, R8, 0.15915493667125701904 ;  /* 0x3e22f98303037423 */ /* 0x000fc60000000008 */
[----:B------:R-:W0:Y:S01]  /*07b0*/  FCHK P1, R0, 6.2831854820251464844 ;  /* 0x40c90fdb00007902 */ /* 0x000e220000020000 */
[----:B------:R-:W-:-:S04]  /*07c0*/  FFMA R8, R0, R3, RZ ;  /* 0x0000000300087223 */ /* 0x000fc800000000ff */
[----:B------:R-:W-:-:S04]  /*07d0*/  FFMA R10, R8, -6.2831854820251464844, R0 ;  /* 0xc0c90fdb080a7823 */ /* 0x000fc80000000000 */
[----:B------:R-:W-:Y:S01]  /*07e0*/  FFMA R8, R3, R10, R8 ;  /* 0x0000000a03087223 */ /* 0x000fe20000000008 */
[----:B0-----:R-:W-:Y:S06]  /*07f0*/  @!P1 BRA `(.L_x_175) ;  /* 0x0000000000109947 */ /* 0x001fec0003800000 */
[----:B------:R-:W-:Y:S01]  /*0800*/  IMAD.MOV.U32 R3, RZ, RZ, 0x40c90fdb ;  /* 0x40c90fdbff037424 */ /* 0x000fe200078e00ff */
[----:B------:R-:W-:-:S07]  /*0810*/  MOV R10, 0x830 ;  /* 0x00000830000a7802 */ /* 0x000fce0000000f00 */
[----:B------:R-:W-:Y:S05]  /*0820*/  CALL.REL.NOINC `($__internal_5_$__cuda_sm3x_div_rn_noftz_f32_slowpath) ;  /* 0x00000000002c7944 */ /* 0x000fea0003c00000 */
[----:B------:R-:W-:-:S07]  /*0830*/  IMAD.MOV.U32 R8, RZ, RZ, R0 ;  /* 0x000000ffff087224 */ /* 0x000fce00078e0000 */
.L_x_175:
[----:B------:R-:W-:Y:S05]  /*0840*/  BSYNC.RECONVERGENT B0 ;  /* 0x0000000000007941 */ /* 0x000fea0003800200 */
.L_x_174:
[----:B------:R-:W0:Y:S01]  /*0850*/  LDC.64 R10, c[0x0][0x398] ;  /* 0x0000e600ff0a7b82 */ /* 0x000e220000000a00 */
[----:B------:R-:W-:Y:S01]  /*0860*/  FFMA R7, R7, R6, R8 ;  /* 0x0000000607077223 */ /* 0x000fe20000000008 */
[----:B0-----:R-:W-:-:S05]  /*0870*/  IMAD.WIDE R10, R2, 0x4, R10 ;  /* 0x00000004020a7825 */ /* 0x001fca00078e020a */
[----:B------:R0:W-:Y:S04]  /*0880*/  STG.E desc[UR4][R10.64], R7 ;  /* 0x000000070a007986 */ /* 0x0001e8000c101904 */
[----:B------:R0:W-:Y:S01]  /*0890*/  @P0 STG.E.U16 desc[UR4][R4.64], RZ ;  /* 0x000000ff04000986 */ /* 0x0001e2000c101504 */
[----:B------:R-:W-:Y:S05]  /*08a0*/  @P0 EXIT ;  /* 0x000000000000094d */ /* 0x000fea0003800000 */
[----:B------:R-:W1:Y:S02]  /*08b0*/  F2I.TRUNC.NTZ R9, R9 ;  /* 0x0000000900097305 */ /* 0x000e64000020f100 */
[----:B-1----:R-:W-:Y:S01]  /*08c0*/  STG.E.U16 desc[UR4][R4.64], R9 ;  /* 0x0000000904007986 */ /* 0x002fe2000c101504 */
[----:B------:R-:W-:Y:S05]  /*08d0*/  EXIT ;  /* 0x000000000000794d */ /* 0x000fea0003800000 */
        .weak           $__internal_5_$__cuda_sm3x_div_rn_noftz_f32_slowpath
        .type           $__internal_5_$__cuda_sm3x_div_rn_noftz_f32_slowpath,@function
        .size           $__internal_5_$__cuda_sm3x_div_rn_noftz_f32_slowpath,(.L_x_200 - $__internal_5_$__cuda_sm3x_div_rn_noftz_f32_slowpath)
$__internal_5_$__cuda_sm3x_div_rn_noftz_f32_slowpath:
[--C-:B------:R-:W-:Y:S01]  /*08e0*/  SHF.R.U32.HI R12, RZ, 0x17, R3.reuse ;  /* 0x00000017ff0c7819 */ /* 0x100fe20000011603 */
[----:B------:R-:W-:Y:S01]  /*08f0*/  BSSY.RECONVERGENT B1, `(.L_x_176) ;  /* 0x0000063000017945 */ /* 0x000fe20003800200 */
[----:B------:R-:W-:Y:S01]  /*0900*/  SHF.R.U32.HI R11, RZ, 0x17, R0 ;  /* 0x00000017ff0b7819 */ /* 0x000fe20000011600 */
[----:B------:R-:W-:Y:S01]  /*0910*/  IMAD.MOV.U32 R13, RZ, RZ, R3 ;  /* 0x000000ffff0d7224 */ /* 0x000fe200078e0003 */
        /* <DEDUP_REMOVED lines=31> */
.L_x_177:
        /* <DEDUP_REMOVED lines=30> */
[-CC-:B------:R-:W-:Y:S01]  /*0cf0*/  FFMA.RM R12, R13, R17.reuse, R18.reuse ;  /* 0x000000110d0c7223 */ /* 0x180fe20000004012 */
        /* <DEDUP_REMOVED lines=16> */
[----:B------:R-:W-:-:S05]  /*0e00*/  LOP3.LUT R12, R12, R11, RZ, 0xc0, !PT ;  /* 0x0000000b0c0c7212 */ /* 0x000fca00078ec0ff */
[----:B------:R-:W-:-:S05]  /*0e10*/  IMAD.IADD R13, R13, 0x1, R12 ;  /* 0x000000010d0d7824 */ /* 0x000fca00078e020c */
[----:B------:R-:W-:Y:S01]  /*0e20*/  LOP3.LUT R0, R13, R0, RZ, 0xfc, !PT ;  /* 0x000000000d007212 */ /* 0x000fe200078efcff */
[----:B------:R-:W-:Y:S06]  /*0e30*/  BRA `(.L_x_185) ;  /* 0x0000000000107947 */ /* 0x000fec0003800000 */
.L_x_184:
[----:B------:R-:W-:-:S04]  /*0e40*/  LOP3.LUT R0, R0, 0x80000000, RZ, 0xc0, !PT ;  /* 0x8000000000007812 */ /* 0x000fc800078ec0ff */
[----:B------:R-:W-:Y:S01]  /*0e50*/  LOP3.LUT R0, R0, 0x7f800000, RZ, 0xfc, !PT ;  /* 0x7f80000000007812 */ /* 0x000fe200078efcff */
[----:B------:R-:W-:Y:S06]  /*0e60*/  BRA `(.L_x_185) ;  /* 0x0000000000047947 */ /* 0x000fec0003800000 */
.L_x_183:
[----:B------:R-:W-:-:S07]  /*0e70*/  IMAD R0, R11, 0x800000, R0 ;  /* 0x008000000b007824 */ /* 0x000fce00078e0200 */
.L_x_185:
[----:B------:R-:W-:Y:S05]  /*0e80*/  BSYNC.RECONVERGENT B2 ;  /* 0x0000000000027941 */ /* 0x000fea0003800200 */
.L_x_182:
[----:B------:R-:W-:Y:S05]  /*0e90*/  BRA `(.L_x_186) ;  /* 0x0000000000207947 */ /* 0x000fea0003800000 */
.L_x_181:
[----:B------:R-:W-:-:S04]  /*0ea0*/  LOP3.LUT R0, R13, 0x80000000, R0, 0x48, !PT ;  /* 0x800000000d007812 */ /* 0x000fc800078e4800 */
[----:B------:R-:W-:Y:S01]  /*0eb0*/  LOP3.LUT R0, R0, 0x7f800000, RZ, 0xfc, !PT ;  /* 0x7f80000000007812 */ /* 0x000fe200078efcff */
[----:B------:R-:W-:Y:S06]  /*0ec0*/  BRA `(.L_x_186) ;  /* 0x0000000000147947 */ /* 0x000fec0003800000 */
.L_x_180:
[----:B------:R-:W-:Y:S01]  /*0ed0*/  LOP3.LUT R0, R13, 0x80000000, R0, 0x48, !PT ;  /* 0x800000000d007812 */ /* 0x000fe200078e4800 */
[----:B------:R-:W-:Y:S06]  /*0ee0*/  BRA `(.L_x_186) ;  /* 0x00000000000c7947 */ /* 0x000fec0003800000 */
.L_x_179:
[----:B------:R-:W0:Y:S01]  /*0ef0*/  MUFU.RSQ R0, -QNAN ;  /* 0xffc0000000007908 */ /* 0x000e220000001400 */
[----:B------:R-:W-:Y:S05]  /*0f00*/  BRA `(.L_x_186) ;  /* 0x0000000000047947 */ /* 0x000fea0003800000 */
.L_x_178:
[----:B------:R-:W-:-:S07]  /*0f10*/  FADD.FTZ R0, R0, R3 ;  /* 0x0000000300007221 */ /* 0x000fce0000010000 */
.L_x_186:
[----:B------:R-:W-:Y:S05]  /*0f20*/  BSYNC.RECONVERGENT B1 ;  /* 0x0000000000017941 */ /* 0x000fea0003800200 */
.L_x_176:
[----:B------:R-:W-:-:S04]  /*0f30*/  IMAD.MOV.U32 R11, RZ, RZ, 0x0 ;  /* 0x00000000ff0b7424 */ /* 0x000fc800078e00ff */
[----:B0-----:R-:W-:Y:S05]  /*0f40*/  RET.REL.NODEC R10 `(_Z18phase_shift_decodePhPiS0_PfPsS0_S1_) ;  /* 0xfffffff00a2c7950 */ /* 0x001fea0003c3ffff */
.L_x_187:
        /* <DEDUP_REMOVED lines=11> */
.L_x_200:


//--------------------- .text._Z11gray_decodePhS_S_S_PiS0_S0_PsS0_ --------------------------
	.section	.text._Z11gray_decodePhS_S_S_PiS0_S0_PsS0_,"ax",@progbits
	.align	128
        .global         _Z11gray_decodePhS_S_S_PiS0_S0_PsS0_
        .type           _Z11gray_decodePhS_S_S_PiS0_S0_PsS0_,@function
        .size           _Z11gray_decodePhS_S_S_PiS0_S0_PsS0_,(.L_x_208 - _Z11gray_decodePhS_S_S_PiS0_S0_PsS0_)
        .other          _Z11gray_decodePhS_S_S_PiS0_S0_PsS0_,@"STO_CUDA_ENTRY STV_DEFAULT"
_Z11gray_decodePhS_S_S_PiS0_S0_PsS0_:
.text._Z11gray_decodePhS_S_S_PiS0_S0_PsS0_:
[----:B------:R-:W-:Y:S01]  /*0000*/  LDC R1, c[0x0][0x37c] ;  /* 0x0000df00ff017b82 */ /* 0x000fe20000000800 */
[----:B------:R-:W0:Y:S07]  /*0010*/  S2R R0, SR_TID.X ;  /* 0x0000000000007919 */ /* 0x000e2e0000002100 */
[----:B------:R-:W0:Y:S01]  /*0020*/  S2UR UR6, SR_CTAID.X ;  /* 0x00000000000679c3 */ /* 0x000e220000002500 */
[----:B------:R-:W1:Y:S01]  /*0030*/  LDCU.64 UR8, c[0x0][0x398] ;  /* 0x00007300ff0877ac */ /* 0x000e620008000a00 */
[----:B------:R-:W2:Y:S06]  /*0040*/  LDCU.64 UR4, c[0x0][0x358] ;  /* 0x00006b00ff0477ac */ /* 0x000eac0008000a00 */
[----:B------:R-:W0:Y:S02]  /*0050*/  LDC R3, c[0x0][0x360] ;  /* 0x0000d800ff037b82 */ /* 0x000e240000000800 */
[----:B0-----:R-:W-:-:S05]  /*0060*/  IMAD R0, R3, UR6, R0 ;  /* 0x0000000603007c24 */ /* 0x001fca000f8e0200 */
[----:B------:R-:W-:Y:S02]  /*0070*/  SHF.R.S32.HI R7, RZ, 0x1f, R0 ;  /* 0x0000001fff077819 */ /* 0x000fe40000011400 */
[----:B-1----:R-:W-:-:S04]  /*0080*/  IADD3 R4, P0, PT, R0, UR8, RZ ;  /* 0x0000000800047c10 */ /* 0x002fc8000ff1e0ff */
[----:B------:R-:W-:-:S05]  /*0090*/  IADD3.X R5, PT, PT, R7, UR9, RZ, P0, !PT ;  /* 0x0000000907057c10 */ /* 0x000fca00087fe4ff */
[----:B--2---:R-:W2:Y:S01]  /*00a0*/  LDG.E.U8 R4, desc[UR4][R4.64] ;  /* 0x0000000404047981 */ /* 0x004ea2000c1e1100 */
[----:B------:R-:W-:Y:S01]  /*00b0*/  IMAD.MOV.U32 R6, RZ, RZ, 0xffff ;  /* 0x0000ffffff067424 */ /* 0x000fe200078e00ff */
[----:B--2---:R-:W-:-:S13]  /*00c0*/  ISETP.NE.AND P0, PT, R4, RZ, PT ;  /* 0x000000ff0400720c */ /* 0x004fda0003f05270 */
[----:B------:R-:W0:Y:S01]  /*00d0*/  @!P0 LDC.64 R2, c[0x0][0x3b8] ;  /* 0x0000ee00ff028b82 */ /* 0x000e220000000a00 */
[----:B------:R-:W-:Y:S01]  /*00e0*/  @!P0 PRMT R5, R6, 0x7610, R5 ;  /* 0x0000761006058816 */ /* 0x000fe20000000005 */
[----:B0-----:R-:W-:-:S05]  /*00f0*/  @!P0 IMAD.WIDE R2, R0, 0x2, R2 ;  /* 0x0000000200028825 */ /* 0x001fca00078e0202 */
[----:B------:R0:W-:Y:S01]  /*0100*/  @!P0 STG.E.U16 desc[UR4][R2.64], R5 ;  /* 0x0000000502008986 */ /* 0x0001e2000c101504 */
[----:B------:R-:W-:Y:S05]  /*0110*/  @!P0 EXIT ;  /* 0x000000000000894d */ /* 0x000fea0003800000 */
[----:B0-----:R-:W0:Y:S01]  /*0120*/  LDC.64 R2, c[0x0][0x3a0] ;  /* 0x0000e800ff027b82 */ /* 0x001e220000000a00 */
[----:B------:R-:W1:Y:S01]  /*0130*/  LDCU.64 UR6, c[0x0][0x388] ;  /* 0x00007100ff0677ac */ /* 0x000e620008000a00 */
[----:B------:R-:W2:Y:S01]  /*0140*/  LDCU.64 UR8, c[0x0][0x390] ;  /* 0x00007200ff0877ac */ /* 0x000ea20008000a00 */
[C---:B-1----:R-:W-:Y:S02]  /*0150*/  IADD3 R4, P0, PT, R0.reuse, UR6, RZ ;  /* 0x0000000600047c10 */ /* 0x042fe4000ff1e0ff */
[----:B--2---:R-:W-:Y:S01]  /*0160*/  IADD3 R6, P1, PT, R0, UR8, RZ ;  /* 0x0000000800067c10 */ /* 0x004fe2000ff3e0ff */
[----:B0-----:R-:W2:Y:S01]  /*0170*/  LDG.E R2, desc[UR4][R2.64] ;  /* 0x0000000402027981 */ /* 0x001ea2000c1e1900 */
[C---:B------:R-:W-:Y:S02]  /*0180*/  IADD3.X R5, PT, PT, R7.reuse, UR7, RZ, P0, !PT ;  /* 0x0000000707057c10 */ /* 0x040fe400087fe4ff */
[----:B------:R-:W-:-:S03]  /*0190*/  IADD3.X R7, PT, PT, R7, UR9, RZ, P1, !PT ;  /* 0x0000000907077c10 */ /* 0x000fc60008ffe4ff */
[----:B------:R0:W3:Y:S04]  /*01a0*/  LDG.E.U8 R4, desc[UR4][R4.64] ;  /* 0x0000000404047981 */ /* 0x0000e8000c1e1100 */
[----:B------:R-:W4:Y:S01]  /*01b0*/  LDG.E.U8 R7, desc[UR4][R6.64] ;  /* 0x0000000406077981 */ /* 0x000f22000c1e1100 */
[----:B0-----:R-:W-:Y:S02]  /*01c0*/  PRMT R5, RZ, 0x7610, R5 ;  /* 0x00007610ff057816 */ /* 0x001fe40000000005 */
[----:B--2---:R-:W-:Y:S02]  /*01d0*/  ISETP.NE.AND P0, PT, R2, RZ, PT ;  /* 0x000000ff0200720c */ /* 0x004fe40003f05270 */
[----:B---3--:R-:W-:-:S04]  /*01e0*/  SHF.R.U32.HI R8, RZ, 0x1, R4 ;  /* 0x00000001ff087819 */ /* 0x008fc80000011604 */
[----:B----4-:R-:W-:-:S07]  /*01f0*/  LEA.HI R10, R7, R8, RZ, 0x1f ;  /* 0x00000008070a7211 */ /* 0x010fce00078ff8ff */
[----:B------:R-:W-:Y:S05]  /*0200*/  @!P0 BRA `(.L_x_188) ;  /* 0x00000000008c8947 */ /* 0x000fea0003800000 */
[----:B------:R-:W0:Y:S01]  /*0210*/  LDC.64 R8, c[0x0][0x3c0] ;  /* 0x0000f000ff087b82 */ /* 0x000e220000000a00 */
[----:B------:R-:W1:Y:S07]  /*0220*/  LDCU.64 UR6, c[0x0][0x380] ;  /* 0x00007000ff0677ac */ /* 0x000e6e0008000a00 */
[----:B------:R-:W2:Y:S08]  /*0230*/  LDC.64 R4, c[0x0][0x3a8] ;  /* 0x0000ea00ff047b82 */ /* 0x000eb00000000a00 */
[----:B------:R-:W3:Y:S01]  /*0240*/  LDC.64 R6, c[0x0][0x3b0] ;  /* 0x0000ec00ff067b82 */ /* 0x000ee20000000a00 */
[----:B0-----:R-:W4:Y:S04]  /*0250*/  LDG.E R9, desc[UR4][R8.64] ;  /* 0x0000000408097981 */ /* 0x001f28000c1e1900 */
[----:B--2---:R-:W2:Y:S04]  /*0260*/  LDG.E R4, desc[UR4][R4.64] ;  /* 0x0000000404047981 */ /* 0x004ea8000c1e1900 */
[----:B---3--:R-:W2:Y:S01]  /*0270*/  LDG.E R7, desc[UR4][R6.64] ;  /* 0x0000000406077981 */ /* 0x008ea2000c1e1900 */
[----:B------:R-:W-:Y:S01]  /*0280*/  BSSY.RECONVERGENT B0, `(.L_x_188) ;  /* 0x000001b000007945 */ /* 0x000fe20003800200 */
[----:B------:R-:W-:Y:S01]  /*0290*/  CS2R R12, SRZ ;  /* 0x00000000000c7805 */ /* 0x000fe2000001ff00 */
[----:B------:R-:W-:-:S02]  /*02a0*/  IMAD.MOV.U32 R14, RZ, RZ, RZ ;  /* 0x000000ffff0e7224 */ /* 0x000fc400078e00ff */
[C-C-:B----4-:R-:W-:Y:S02]  /*02b0*/  IMAD.IADD R11, R10.reuse, 0x1, R9.reuse ;  /* 0x000000010a0b7824 */ /* 0x150fe400078e0209 */
[----:B------:R-:W-:Y:S02]  /*02c0*/  IMAD.IADD R10, R10, 0x1, -R9 ;  /* 0x000000010a0a7824 */ /* 0x000fe400078e0a09 */
[----:B-12---:R-:W-:-:S07]  /*02d0*/  IMAD R3, R4, R7, RZ ;  /* 0x0000000704037224 */ /* 0x006fce00078e02ff */
.L_x_192:
[----:B------:R-:W-:-:S05]  /*02e0*/  IMAD R5, R3, R13, R0 ;  /* 0x0000000d03057224 */ /* 0x000fca00078e0200 */
[----:B------:R-:W-:-:S04]  /*02f0*/  IADD3 R4, P0, PT, R5, UR6, RZ ;  /* 0x0000000605047c10 */ /* 0x000fc8000ff1e0ff */
[----:B------:R-:W-:-:S05]  /*0300*/  LEA.HI.X.SX32 R5, R5, UR7, 0x1, P0 ;  /* 0x0000000705057c11 */ /* 0x000fca00080f0eff */
[----:B------:R-:W2:Y:S01]  /*0310*/  LDG.E.U8 R4, desc[UR4][R4.64] ;  /* 0x0000000404047981 */ /* 0x000ea2000c1e1100 */
[----:B------:R-:W-:Y:S01]  /*0320*/  BSSY.RELIABLE B1, `(.L_x_189) ;  /* 0x0000008000017945 */ /* 0x000fe20003800100 */
[----:B--2---:R-:W-:-:S13]  /*0330*/  ISETP.GT.AND P0, PT, R11, R4, PT ;  /* 0x000000040b00720c */ /* 0x004fda0003f04270 */
[----:B------:R-:W-:Y:S01]  /*0340*/  @!P0 LOP3.LUT R12, R12, 0x1, RZ, 0x3c, !PT ;  /* 0x000000010c0c8812 */ /* 0x000fe200078e3cff */
[----:B------:R-:W-:Y:S06]  /*0350*/  @!P0 BRA `(.L_x_190) ;  /* 0x0000000000108947 */ /* 0x000fec0003800000 */
[----:B------:R-:W-:Y:S01]  /*0360*/  ISETP.GE.AND P0, PT, R10, R4, PT ;  /* 0x000000040a00720c */ /* 0x000fe20003f06270 */
[----:B------:R-:W-:-:S12]  /*0370*/  IMAD.MOV.U32 R5, RZ, RZ, 0xffff ;  /* 0x0000ffffff057424 */ /* 0x000fd800078e00ff */
[----:B------:R-:W-:Y:S05]  /*0380*/  @!P0 BREAK.RELIABLE B1 ;  /* 0x0000000000018942 */ /* 0x000fea0003800100 */
[----:B------:R-:W-:Y:S05]  /*0390*/  @!P0 BRA `(.L_x_191) ;  /* 0x0000000000248947 */ /* 0x000fea0003800000 */
.L_x_190:
[----:B------:R-:W-:Y:S05]  /*03a0*/  BSYNC.RELIABLE B1 ;  /* 0x0000000000017941 */ /* 0x000fea0003800100 */
.L_x_189:
[----:B------:R-:W-:Y:S01]  /*03b0*/  LOP3.LUT R5, RZ, R13, RZ, 0x33, !PT ;  /* 0x0000000dff057212 */ /* 0x000fe200078e33ff */
[----:B------:R-:W-:-:S04]  /*03c0*/  VIADD R13, R13, 0x1 ;  /* 0x000000010d0d7836 */ /* 0x000fc80000000000 */
[----:B------:R-:W-:Y:S01]  /*03d0*/  IMAD.IADD R5, R2, 0x1, R5 ;  /* 0x0000000102057824 */ /* 0x000fe200078e0205 */
[----:B------:R-:W-:-:S04]  /*03e0*/  ISETP.GE.U32.AND P0, PT, R13, R2, PT ;  /* 0x000000020d00720c */ /* 0x000fc80003f06070 */
[----:B------:R-:W-:-:S05]  /*03f0*/  SHF.L.U32 R5, R12, R5, RZ ;  /* 0x000000050c057219 */ /* 0x000fca00000006ff */
[----:B------:R-:W-:-:S04]  /*0400*/  IMAD.IADD R14, R5, 0x1, R14 ;  /* 0x00000001050e7824 */ /* 0x000fc800078e020e */
[----:B------:R-:W-:Y:S05]  /*0410*/  @!P0 BRA `(.L_x_192) ;  /* 0xfffffffc00b08947 */ /* 0x000fea000383ffff */
[----:B------:R-:W-:-:S07]  /*0420*/  PRMT R5, R14, 0x7610, R5 ;  /* 0x000076100e057816 */ /* 0x000fce0000000005 */
.L_x_191:
[----:B------:R-:W-:Y:S05]  /*0430*/  BSYNC.RECONVERGENT B0 ;  /* 0x0000000000007941 */ /* 0x000fea0003800200 */
.L_x_188:
[----:B------:R-:W0:Y:S02]  /*0440*/  LDC.64 R2, c[0x0][0x3b8] ;  /* 0x0000ee00ff027b82 */ /* 0x000e240000000a00 */
[----:B0-----:R-:W-:-:S05]  /*0450*/  IMAD.WIDE R2, R0, 0x2, R2 ;  /* 0x0000000200027825 */ /* 0x001fca00078e0202 */
[----:B------:R-:W-:Y:S01]  /*0460*/  STG.E.U16 desc[UR4][R2.64], R5 ;  /* 0x0000000502007986 */ /* 0x000fe2000c101504 */
[----:B------:R-:W-:Y:S05]  /*0470*/  EXIT ;  /* 0x000000000000794d */ /* 0x000fea0003800000 */
.L_x_193:
        /* <DEDUP_REMOVED lines=16> */
.L_x_208:


//--------------------- .text._Z9cuda_testPfS_S_S_ --------------------------
	.section	.text._Z9cuda_testPfS_S_S_,"ax",@progbits
	.align	128
        .global         _Z9cuda_testPfS_S_S_
        .type           _Z9cuda_testPfS_S_S_,@function
        .size           _Z9cuda_testPfS_S_S_,(.L_x_209 - _Z9cuda_testPfS_S_S_)
        .other          _Z9cuda_testPfS_S_S_,@"STO_CUDA_ENTRY STV_DEFAULT"
_Z9cuda_testPfS_S_S_:
.text._Z9cuda_testPfS_S_S_:
        /* <DEDUP_REMOVED lines=9> */
[----:B--2---:R-:W-:-:S03]  /*0090*/  IMAD.WIDE R2, R11, 0x4, R2 ;  /* 0x000000040b027825 */ /* 0x004fc600078e0202 */
[----:B------:R-:W0:Y:S03]  /*00a0*/  LDC.64 R8, c[0x0][0x380] ;  /* 0x0000e000ff087b82 */ /* 0x000e260000000a00 */
[----:B-1----:R-:W2:Y:S01]  /*00b0*/  LDG.E R2, desc[UR4][R2.64] ;  /* 0x0000000402027981 */ /* 0x002ea2000c1e1900 */
[----:B---3--:R-:W-:-:S06]  /*00c0*/  IMAD.WIDE R4, R11, 0x4, R4 ;  /* 0x000000040b047825 */ /* 0x008fcc00078e0204 */
[----:B------:R-:W2:Y:S04]  /*00d0*/  LDG.E R5, desc[UR4][R4.64] ;  /* 0x0000000404057981 */ /* 0x000ea8000c1e1900 */
[----:B----4-:R-:W3:Y:S01]  /*00e0*/  LDG.E R7, desc[UR4][R6.64] ;  /* 0x0000000406077981 */ /* 0x010ee2000c1e1900 */
[----:B0-----:R-:W-:-:S04]  /*00f0*/  IMAD.WIDE R8, R11, 0x4, R8 ;  /* 0x000000040b087825 */ /* 0x001fc800078e0208 */
[----:B--2---:R-:W-:-:S04]  /*0100*/  FADD R0, R2, R5 ;  /* 0x0000000502007221 */ /* 0x004fc80000000000 */
[----:B---3--:R-:W-:-:S05]  /*0110*/  FADD R11, R0, R7 ;  /* 0x00000007000b7221 */ /* 0x008fca0000000000 */
[----:B------:R-:W-:Y:S01]  /*0120*/  STG.E desc[UR4][R8.64], R11 ;  /* 0x0000000b08007986 */ /* 0x000fe2000c101904 */
[----:B------:R-:W-:Y:S05]  /*0130*/  EXIT ;  /* 0x000000000000794d */ /* 0x000fea0003800000 */
.L_x_194:
        /* <DEDUP_REMOVED lines=12> */
.L_x_209:


//--------------------- .nv.shared.reserved.0     --------------------------
	.section	.nv.shared.reserved.0,"aw",@nobits
	.weak		__nv_reservedSMEM_offset_0_alias
	.size		__nv_reservedSMEM_offset_0_alias, 0, 64
	.other		__nv_reservedSMEM_offset_0_alias,@"STO_CUDA_RESERVED_SHARED STV_DEFAULT"
__nv_reservedSMEM_offset_0_alias:
	.zero		0
	.zero		64


//--------------------- .nv.constant0._Z26convert_dmap_to_mili_meterPf --------------------------
	.section	.nv.constant0._Z26convert_dmap_to_mili_meterPf,"a",@progbits
	.sectionflags	@""
	.align	4
.nv.constant0._Z26convert_dmap_to_mili_meterPf:
	.zero		904


//--------------------- .nv.constant0._Z12depth_filterPfPiS0_S0_S_S0_ --------------------------
	.section	.nv.constant0._Z12depth_filterPfPiS0_S0_S_S0_,"a",@progbits
	.sectionflags	@""
	.align	4
.nv.constant0._Z12depth_filterPfPiS0_S0_S_S0_:
	.zero		944


//--------------------- .nv.constant0._Z20flying_points_filterPfS_PiS0_S_S_S0_S0_ --------------------------
	.section	.nv.constant0._Z20flying_points_filterPfS_PiS0_S_S_S0_S0_,"a",@progbits
	.sectionflags	@""
	.align	4
.nv.constant0._Z20flying_points_filterPfS_PiS0_S_S_S0_S0_:
	.zero		960


//--------------------- .nv.constant0._Z33optimize_dmap_using_sub_pixel_mapPfS_PiS0_S_ --------------------------
	.section	.nv.constant0._Z33optimize_dmap_using_sub_pixel_mapPfS_PiS0_S_,"a",@progbits
	.sectionflags	@""
	.align	4
.nv.constant0._Z33optimize_dmap_using_sub_pixel_mapPfS_PiS0_S_:
	.zero		936


//--------------------- .nv.constant0._Z29gen_depth_from_index_matchingPfPiS0_S_S_S_S_S_S_S_PsS1_S_S_S0_ --------------------------
	.section	.nv.constant0._Z29gen_depth_from_index_matchingPfPiS0_S_S_S_S_S_S_S_PsS1_S_S_S0_,"a",@progbits
	.sectionflags	@""
	.align	4
.nv.constant0._Z29gen_depth_from_index_matchingPfPiS0_S_S_S_S_S_S_S_PsS1_S_S_S0_:
	.zero		1016


//--------------------- .nv.constant0._Z28rectify_phase_and_belief_mapPfPsS_S_PiS1_S_S0_S_ --------------------------
	.section	.nv.constant0._Z28rectify_phase_and_belief_mapPfPsS_S_PiS1_S_S0_S_,"a",@progbits
	.sectionflags	@""
	.align	4
.nv.constant0._Z28rectify_phase_and_belief_mapPfPsS_S_PiS1_S_S0_S_:
	.zero		968


//--------------------- .nv.constant0._Z18phase_shift_decodePhPiS0_PfPsS0_S1_ --------------------------
	.section	.nv.constant0._Z18phase_shift_decodePhPiS0_PfPsS0_S1_,"a",@progbits
	.sectionflags	@""
	.align	4
.nv.constant0._Z18phase_shift_decodePhPiS0_PfPsS0_S1_:
	.zero		952


//--------------------- .nv.constant0._Z11gray_decodePhS_S_S_PiS0_S0_PsS0_ --------------------------
	.section	.nv.constant0._Z11gray_decodePhS_S_S_PiS0_S0_PsS0_,"a",@progbits
	.sectionflags	@""
	.align	4
.nv.constant0._Z11gray_decodePhS_S_S_PiS0_S0_PsS0_:
	.zero		968


//--------------------- .nv.constant0._Z9cuda_testPfS_S_S_ --------------------------
	.section	.nv.constant0._Z9cuda_testPfS_S_S_,"a",@progbits
	.sectionflags	@""
	.align	4
.nv.constant0._Z9cuda_testPfS_S_S_:
	.zero		928


//--------------------- SYMBOLS --------------------------

	.type		.nv.reservedSmem.offset0,@object
	.size		.nv.reservedSmem.offset0,0x4
